//
// Generated by NVIDIA NVVM Compiler
//
// Compiler Build ID: CL-36424714
// Cuda compilation tools, release 13.0, V13.0.88
// Based on NVVM 20.0.0
//

.version 9.0
.target sm_100
.address_size 64

	// .globl	_Z9shellSortPiii
// _ZZ15shellSortSharedPiiiE1v has been demoted

.visible .entry _Z9shellSortPiii(
	.param .u64 .ptr .align 1 _Z9shellSortPiii_param_0,
	.param .u32 _Z9shellSortPiii_param_1,
	.param .u32 _Z9shellSortPiii_param_2
)
{
	.reg .pred 	%p<8>;
	.reg .b32 	%r<20>;
	.reg .b64 	%rd<11>;

	ld.param.u64 	%rd4, [_Z9shellSortPiii_param_0];
	ld.param.u32 	%r11, [_Z9shellSortPiii_param_1];
	ld.param.u32 	%r10, [_Z9shellSortPiii_param_2];
	cvta.to.global.u64 	%rd1, %rd4;
	mov.u32 	%r12, %tid.x;
	mov.u32 	%r13, %ctaid.x;
	mov.u32 	%r14, %ntid.x;
	mad.lo.s32 	%r15, %r13, %r14, %r12;
	setp.ge.s32 	%p1, %r15, %r10;
	add.s32 	%r17, %r10, %r15;
	setp.ge.s32 	%p2, %r17, %r11;
	or.pred  	%p3, %p1, %p2;
	@%p3 bra 	$L__BB0_7;
	mul.wide.s32 	%rd2, %r10, 4;
$L__BB0_2:
	mul.wide.s32 	%rd5, %r17, 4;
	add.s64 	%rd6, %rd1, %rd5;
	ld.global.u32 	%r3, [%rd6];
	setp.lt.s32 	%p4, %r17, %r10;
	mov.u32 	%r19, %r17;
	@%p4 bra 	$L__BB0_6;
	mov.u32 	%r19, %r17;
$L__BB0_4:
	sub.s32 	%r5, %r19, %r10;
	mul.wide.s32 	%rd7, %r5, 4;
	add.s64 	%rd3, %rd1, %rd7;
	ld.global.u32 	%r6, [%rd3];
	setp.le.s32 	%p5, %r6, %r3;
	@%p5 bra 	$L__BB0_6;
	add.s64 	%rd8, %rd3, %rd2;
	st.global.u32 	[%rd8], %r6;
	setp.ge.s32 	%p6, %r5, %r10;
	mov.u32 	%r19, %r5;
	@%p6 bra 	$L__BB0_4;
$L__BB0_6:
	mul.wide.s32 	%rd9, %r19, 4;
	add.s64 	%rd10, %rd1, %rd9;
	st.global.u32 	[%rd10], %r3;
	add.s32 	%r17, %r17, %r10;
	setp.lt.s32 	%p7, %r17, %r11;
	@%p7 bra 	$L__BB0_2;
$L__BB0_7:
	ret;

}
	// .globl	_Z15shellSortSharedPiii
.visible .entry _Z15shellSortSharedPiii(
	.param .u64 .ptr .align 1 _Z15shellSortSharedPiii_param_0,
	.param .u32 _Z15shellSortSharedPiii_param_1,
	.param .u32 _Z15shellSortSharedPiii_param_2
)
{
	.reg .pred 	%p<22>;
	.reg .b32 	%r<61>;
	.reg .b64 	%rd<7>;
	// demoted variable
	.shared .align 4 .b8 _ZZ15shellSortSharedPiiiE1v[32768];
	ld.param.u64 	%rd2, [_Z15shellSortSharedPiii_param_0];
	ld.param.u32 	%r30, [_Z15shellSortSharedPiii_param_1];
	ld.param.u32 	%r31, [_Z15shellSortSharedPiii_param_2];
	cvta.to.global.u64 	%rd1, %rd2;
	add.s32 	%r32, %r30, %r31;
	add.s32 	%r33, %r32, -1;
	div.s32 	%r1, %r33, %r31;
	mov.u32 	%r34, %ctaid.x;
	mul.lo.s32 	%r2, %r1, %r34;
	mov.u32 	%r60, %tid.x;
	setp.lt.s32 	%p2, %r60, %r1;
	add.s32 	%r59, %r60, %r2;
	setp.lt.s32 	%p3, %r59, %r30;
	and.pred  	%p1, %p2, %p3;
	not.pred 	%p4, %p1;
	@%p4 bra 	$L__BB1_3;
	mov.u32 	%r5, %ntid.x;
	mov.u32 	%r52, %r59;
	mov.u32 	%r53, %r60;
$L__BB1_2:
	mul.wide.s32 	%rd3, %r52, 4;
	add.s64 	%rd4, %rd1, %rd3;
	ld.global.u32 	%r36, [%rd4];
	shl.b32 	%r37, %r53, 2;
	mov.u32 	%r38, _ZZ15shellSortSharedPiiiE1v;
	add.s32 	%r39, %r38, %r37;
	st.shared.u32 	[%r39], %r36;
	add.s32 	%r53, %r53, %r5;
	setp.lt.s32 	%p5, %r53, %r1;
	add.s32 	%r52, %r53, %r2;
	setp.lt.s32 	%p6, %r52, %r30;
	and.pred  	%p7, %p5, %p6;
	@%p7 bra 	$L__BB1_2;
$L__BB1_3:
	bar.sync 	0;
	mov.u32 	%r10, %ntid.x;
	mov.u32 	%r43, _ZZ15shellSortSharedPiiiE1v;
	mov.u32 	%r54, %r10;
$L__BB1_4:
	mov.u32 	%r11, %r54;
	setp.ge.u32 	%p8, %r60, %r11;
	@%p8 bra 	$L__BB1_11;
	add.s32 	%r55, %r11, %r60;
	setp.ge.s32 	%p9, %r55, %r1;
	add.s32 	%r40, %r59, %r11;
	setp.ge.s32 	%p10, %r40, %r30;
	or.pred  	%p11, %p9, %p10;
	@%p11 bra 	$L__BB1_11;
	shl.b32 	%r41, %r11, 2;
	neg.s32 	%r13, %r41;
$L__BB1_7:
	shl.b32 	%r42, %r55, 2;
	add.s32 	%r56, %r43, %r42;
	ld.shared.u32 	%r15, [%r56];
	mov.u32 	%r58, %r55;
$L__BB1_8:
	sub.s32 	%r19, %r58, %r11;
	add.s32 	%r20, %r56, %r13;
	ld.shared.u32 	%r21, [%r20];
	setp.le.s32 	%p12, %r21, %r15;
	@%p12 bra 	$L__BB1_10;
	st.shared.u32 	[%r56], %r21;
	setp.ge.s32 	%p13, %r19, %r11;
	mov.u32 	%r56, %r20;
	mov.u32 	%r58, %r19;
	@%p13 bra 	$L__BB1_8;
$L__BB1_10:
	shl.b32 	%r44, %r58, 2;
	add.s32 	%r46, %r43, %r44;
	st.shared.u32 	[%r46], %r15;
	add.s32 	%r55, %r55, %r11;
	setp.lt.s32 	%p14, %r55, %r1;
	add.s32 	%r47, %r55, %r2;
	setp.lt.s32 	%p15, %r47, %r30;
	and.pred  	%p16, %p14, %p15;
	@%p16 bra 	$L__BB1_7;
$L__BB1_11:
	bar.sync 	0;
	shr.u32 	%r54, %r11, 1;
	setp.gt.u32 	%p17, %r11, 1;
	@%p17 bra 	$L__BB1_4;
	bar.sync 	0;
	@%p4 bra 	$L__BB1_14;
$L__BB1_13:
	shl.b32 	%r48, %r60, 2;
	add.s32 	%r50, %r43, %r48;
	ld.shared.u32 	%r51, [%r50];
	mul.wide.s32 	%rd5, %r59, 4;
	add.s64 	%rd6, %rd1, %rd5;
	st.global.u32 	[%rd6], %r51;
	add.s32 	%r60, %r60, %r10;
	setp.lt.s32 	%p19, %r60, %r1;
	add.s32 	%r59, %r60, %r2;
	setp.lt.s32 	%p20, %r59, %r30;
	and.pred  	%p21, %p19, %p20;
	@%p21 bra 	$L__BB1_13;
$L__BB1_14:
	ret;

}
	// .globl	_Z9mergeSortPiS_ii
.visible .entry _Z9mergeSortPiS_ii(
	.param .u64 .ptr .align 1 _Z9mergeSortPiS_ii_param_0,
	.param .u64 .ptr .align 1 _Z9mergeSortPiS_ii_param_1,
	.param .u32 _Z9mergeSortPiS_ii_param_2,
	.param .u32 _Z9mergeSortPiS_ii_param_3
)
{
	.reg .pred 	%p<22>;
	.reg .b32 	%r<144>;
	.reg .b64 	%rd<41>;

	ld.param.u64 	%rd9, [_Z9mergeSortPiS_ii_param_0];
	ld.param.u64 	%rd10, [_Z9mergeSortPiS_ii_param_1];
	ld.param.u32 	%r75, [_Z9mergeSortPiS_ii_param_2];
	ld.param.u32 	%r76, [_Z9mergeSortPiS_ii_param_3];
	cvta.to.global.u64 	%rd1, %rd9;
	cvta.to.global.u64 	%rd2, %rd10;
	mov.u32 	%r77, %tid.x;
	mov.u32 	%r78, %ntid.x;
	mov.u32 	%r79, %ctaid.x;
	mad.lo.s32 	%r80, %r78, %r79, %r77;
	add.s32 	%r81, %r75, %r76;
	add.s32 	%r82, %r81, -1;
	div.s32 	%r1, %r82, %r76;
	mul.lo.s32 	%r83, %r80, %r1;
	shl.b32 	%r2, %r83, 1;
	add.s32 	%r3, %r2, %r1;
	add.s32 	%r84, %r3, %r1;
	min.s32 	%r4, %r84, %r75;
	setp.ge.s32 	%p1, %r3, %r4;
	@%p1 bra 	$L__BB2_26;
	sub.s32 	%r5, %r4, %r3;
	sub.s32 	%r6, %r4, %r2;
	setp.lt.s32 	%p2, %r6, 1;
	@%p2 bra 	$L__BB2_8;
	and.b32  	%r7, %r6, 3;
	sub.s32 	%r86, %r2, %r4;
	setp.gt.u32 	%p3, %r86, -4;
	mov.b32 	%r113, 0;
	@%p3 bra 	$L__BB2_5;
	and.b32  	%r113, %r6, 2147483644;
	neg.s32 	%r117, %r113;
	add.s64 	%rd3, %rd1, 8;
	add.s64 	%rd4, %rd2, 8;
	mov.u32 	%r116, %r2;
$L__BB2_4:
	mul.wide.s32 	%rd11, %r116, 4;
	add.s64 	%rd12, %rd3, %rd11;
	add.s64 	%rd13, %rd4, %rd11;
	ld.global.u32 	%r87, [%rd12+-8];
	st.global.u32 	[%rd13+-8], %r87;
	ld.global.u32 	%r88, [%rd12+-4];
	st.global.u32 	[%rd13+-4], %r88;
	ld.global.u32 	%r89, [%rd12];
	st.global.u32 	[%rd13], %r89;
	ld.global.u32 	%r90, [%rd12+4];
	st.global.u32 	[%rd13+4], %r90;
	add.s32 	%r117, %r117, 4;
	add.s32 	%r116, %r116, 4;
	setp.eq.s32 	%p4, %r117, 0;
	@%p4 bra 	$L__BB2_5;
	bra.uni 	$L__BB2_4;
$L__BB2_5:
	setp.eq.s32 	%p5, %r7, 0;
	@%p5 bra 	$L__BB2_8;
	add.s32 	%r115, %r113, %r2;
	neg.s32 	%r114, %r7;
$L__BB2_7:
	.pragma "nounroll";
	mul.wide.s32 	%rd14, %r115, 4;
	add.s64 	%rd15, %rd2, %rd14;
	add.s64 	%rd16, %rd1, %rd14;
	ld.global.u32 	%r91, [%rd16];
	st.global.u32 	[%rd15], %r91;
	add.s32 	%r115, %r115, 1;
	add.s32 	%r114, %r114, 1;
	setp.ne.s32 	%p6, %r114, 0;
	@%p6 bra 	$L__BB2_7;
$L__BB2_8:
	min.s32 	%r93, %r1, %r5;
	setp.lt.s32 	%p7, %r93, 1;
	mov.b32 	%r118, 0;
	mov.u32 	%r119, %r118;
	mov.u32 	%r132, %r2;
	@%p7 bra 	$L__BB2_12;
	mov.b32 	%r119, 0;
	mov.u32 	%r132, %r2;
	mov.u32 	%r118, %r119;
$L__BB2_10:
	add.s32 	%r95, %r118, %r2;
	mul.wide.s32 	%rd17, %r95, 4;
	add.s64 	%rd18, %rd2, %rd17;
	ld.global.u32 	%r42, [%rd18];
	add.s32 	%r96, %r119, %r3;
	mul.wide.s32 	%rd19, %r96, 4;
	add.s64 	%rd20, %rd2, %rd19;
	ld.global.u32 	%r43, [%rd20];
	setp.gt.s32 	%p8, %r42, %r43;
	@%p8 bra 	$L__BB2_27;
	mul.wide.s32 	%rd21, %r132, 4;
	add.s64 	%rd22, %rd1, %rd21;
	st.global.u32 	[%rd22], %r42;
	add.s32 	%r118, %r118, 1;
	bra.uni 	$L__BB2_28;
$L__BB2_12:
	setp.ge.s32 	%p12, %r118, %r1;
	@%p12 bra 	$L__BB2_19;
	sub.s32 	%r98, %r1, %r118;
	and.b32  	%r24, %r98, 3;
	setp.eq.s32 	%p13, %r24, 0;
	mov.u32 	%r125, %r118;
	@%p13 bra 	$L__BB2_16;
	add.s32 	%r122, %r118, %r2;
	neg.s32 	%r121, %r24;
	add.s32 	%r125, %r118, %r24;
$L__BB2_15:
	.pragma "nounroll";
	mul.wide.s32 	%rd25, %r132, 4;
	add.s64 	%rd26, %rd1, %rd25;
	mul.wide.s32 	%rd27, %r122, 4;
	add.s64 	%rd28, %rd2, %rd27;
	ld.global.u32 	%r99, [%rd28];
	st.global.u32 	[%rd26], %r99;
	add.s32 	%r132, %r132, 1;
	add.s32 	%r122, %r122, 1;
	add.s32 	%r121, %r121, 1;
	setp.ne.s32 	%p14, %r121, 0;
	@%p14 bra 	$L__BB2_15;
$L__BB2_16:
	sub.s32 	%r100, %r118, %r1;
	setp.gt.u32 	%p15, %r100, -4;
	@%p15 bra 	$L__BB2_19;
	add.s64 	%rd5, %rd2, 8;
	add.s32 	%r139, %r125, %r2;
	sub.s32 	%r138, %r125, %r1;
	add.s64 	%rd6, %rd1, 8;
$L__BB2_18:
	mul.wide.s32 	%rd29, %r139, 4;
	add.s64 	%rd30, %rd5, %rd29;
	mul.wide.s32 	%rd31, %r132, 4;
	add.s64 	%rd32, %rd6, %rd31;
	ld.global.u32 	%r101, [%rd30+-8];
	st.global.u32 	[%rd32+-8], %r101;
	ld.global.u32 	%r102, [%rd30+-4];
	st.global.u32 	[%rd32+-4], %r102;
	ld.global.u32 	%r103, [%rd30];
	st.global.u32 	[%rd32], %r103;
	ld.global.u32 	%r104, [%rd30+4];
	st.global.u32 	[%rd32+4], %r104;
	add.s32 	%r132, %r132, 4;
	add.s32 	%r139, %r139, 4;
	add.s32 	%r138, %r138, 4;
	setp.eq.s32 	%p16, %r138, 0;
	@%p16 bra 	$L__BB2_19;
	bra.uni 	$L__BB2_18;
$L__BB2_19:
	setp.ge.s32 	%p17, %r119, %r5;
	@%p17 bra 	$L__BB2_26;
	add.s32 	%r134, %r3, %r119;
	sub.s32 	%r105, %r4, %r134;
	and.b32  	%r51, %r105, 3;
	setp.eq.s32 	%p18, %r51, 0;
	mov.u32 	%r143, %r119;
	@%p18 bra 	$L__BB2_23;
	neg.s32 	%r133, %r51;
	add.s32 	%r143, %r119, %r51;
$L__BB2_22:
	.pragma "nounroll";
	mul.wide.s32 	%rd33, %r132, 4;
	add.s64 	%rd34, %rd1, %rd33;
	mul.wide.s32 	%rd35, %r134, 4;
	add.s64 	%rd36, %rd2, %rd35;
	ld.global.u32 	%r106, [%rd36];
	st.global.u32 	[%rd34], %r106;
	add.s32 	%r132, %r132, 1;
	add.s32 	%r134, %r134, 1;
	add.s32 	%r133, %r133, 1;
	setp.ne.s32 	%p19, %r133, 0;
	@%p19 bra 	$L__BB2_22;
$L__BB2_23:
	sub.s32 	%r107, %r3, %r4;
	add.s32 	%r108, %r107, %r119;
	setp.gt.u32 	%p20, %r108, -4;
	@%p20 bra 	$L__BB2_26;
	add.s64 	%rd7, %rd2, 8;
	add.s32 	%r141, %r143, %r3;
	add.s64 	%rd8, %rd1, 8;
$L__BB2_25:
	mul.wide.s32 	%rd37, %r141, 4;
	add.s64 	%rd38, %rd7, %rd37;
	mul.wide.s32 	%rd39, %r132, 4;
	add.s64 	%rd40, %rd8, %rd39;
	ld.global.u32 	%r109, [%rd38+-8];
	st.global.u32 	[%rd40+-8], %r109;
	ld.global.u32 	%r110, [%rd38+-4];
	st.global.u32 	[%rd40+-4], %r110;
	ld.global.u32 	%r111, [%rd38];
	st.global.u32 	[%rd40], %r111;
	ld.global.u32 	%r112, [%rd38+4];
	st.global.u32 	[%rd40+4], %r112;
	add.s32 	%r143, %r143, 4;
	add.s32 	%r132, %r132, 4;
	add.s32 	%r141, %r141, 4;
	setp.lt.s32 	%p21, %r143, %r5;
	@%p21 bra 	$L__BB2_25;
$L__BB2_26:
	ret;
$L__BB2_27:
	mul.wide.s32 	%rd23, %r132, 4;
	add.s64 	%rd24, %rd1, %rd23;
	st.global.u32 	[%rd24], %r43;
	add.s32 	%r119, %r119, 1;
$L__BB2_28:
	add.s32 	%r132, %r132, 1;
	setp.lt.s32 	%p9, %r118, %r1;
	setp.lt.s32 	%p10, %r119, %r5;
	and.pred  	%p11, %p9, %p10;
	@%p11 bra 	$L__BB2_10;
	bra.uni 	$L__BB2_12;

}


// ===== COMPILED SASS (sm_100) =====

	.target	sm_100

	.elftype	@"ET_EXEC"


//--------------------- .note.nv.tkinfo           --------------------------
	.section	.note.nv.tkinfo,"",@"SHT_NOTE"
	.sectionflags	@"SHF_NOTE_NV_TKINFO"
	.tkinfo
        /*0018*/ 	.word	0x00000002
        /*0030*/ 	.string	""
        /*0030*/ 	.string	"ptxas"
        /*0030*/ 	.string	"Cuda compilation tools, release 13.0, V13.0.88"
        /*0030*/ 	.string	"Build cuda_13.0.r13.0/compiler.36424714_0"
        /*0030*/ 	.string	"-arch sm_100 -m 64 "



//--------------------- .note.nv.cuinfo           --------------------------
	.section	.note.nv.cuinfo,"",@"SHT_NOTE"
	.sectionflags	@"SHF_NOTE_NV_CUINFO"
        /*0018*/ 	.short	0x0002
        /*001a*/ 	.short	0x0064
        /*001c*/ 	.short	0x0082
	.zero		2


//--------------------- .nv.info                  --------------------------
	.section	.nv.info,"",@"SHT_CUDA_INFO"
	.align	4


	//----- nvinfo : EIATTR_REGCOUNT
	.align		4
        /*0000*/ 	.byte	0x04, 0x2f
        /*0002*/ 	.short	(.L_1 - .L_0)
	.align		4
.L_0:
        /*0004*/ 	.word	index@(_Z9shellSortPiii)
        /*0008*/ 	.word	0x00000010


	//----- nvinfo : EIATTR_FRAME_SIZE
	.align		4
.L_1:
        /*000c*/ 	.byte	0x04, 0x11
        /*000e*/ 	.short	(.L_3 - .L_2)
	.align		4
.L_2:
        /*0010*/ 	.word	index@(_Z9shellSortPiii)
        /*0014*/ 	.word	0x00000000


	//----- nvinfo : EIATTR_REGCOUNT
	.align		4
.L_3:
        /*0018*/ 	.byte	0x04, 0x2f
        /*001a*/ 	.short	(.L_5 - .L_4)
	.align		4
.L_4:
        /*001c*/ 	.word	index@(_Z15shellSortSharedPiii)
        /*0020*/ 	.word	0x00000016


	//----- nvinfo : EIATTR_FRAME_SIZE
	.align		4
.L_5:
        /*0024*/ 	.byte	0x04, 0x11
        /*0026*/ 	.short	(.L_7 - .L_6)
	.align		4
.L_6:
        /*0028*/ 	.word	index@(_Z15shellSortSharedPiii)
        /*002c*/ 	.word	0x00000000


	//----- nvinfo : EIATTR_REGCOUNT
	.align		4
.L_7:
        /*0030*/ 	.byte	0x04, 0x2f
        /*0032*/ 	.short	(.L_9 - .L_8)
	.align		4
.L_8:
        /*0034*/ 	.word	index@(_Z9mergeSortPiS_ii)
        /*0038*/ 	.word	0x0000001c


	//----- nvinfo : EIATTR_FRAME_SIZE
	.align		4
.L_9:
        /*003c*/ 	.byte	0x04, 0x11
        /*003e*/ 	.short	(.L_11 - .L_10)
	.align		4
.L_10:
        /*0040*/ 	.word	index@(_Z9mergeSortPiS_ii)
        /*0044*/ 	.word	0x00000000


	//----- nvinfo : EIATTR_MIN_STACK_SIZE
	.align		4
.L_11:
        /*0048*/ 	.byte	0x04, 0x12
        /*004a*/ 	.short	(.L_13 - .L_12)
	.align		4
.L_12:
        /*004c*/ 	.word	index@(_Z9mergeSortPiS_ii)
        /*0050*/ 	.word	0x00000000


	//----- nvinfo : EIATTR_MIN_STACK_SIZE
	.align		4
.L_13:
        /*0054*/ 	.byte	0x04, 0x12
        /*0056*/ 	.short	(.L_15 - .L_14)
	.align		4
.L_14:
        /*0058*/ 	.word	index@(_Z15shellSortSharedPiii)
        /*005c*/ 	.word	0x00000000


	//----- nvinfo : EIATTR_MIN_STACK_SIZE
	.align		4
.L_15:
        /*0060*/ 	.byte	0x04, 0x12
        /*0062*/ 	.short	(.L_17 - .L_16)
	.align		4
.L_16:
        /*0064*/ 	.word	index@(_Z9shellSortPiii)
        /*0068*/ 	.word	0x00000000
.L_17:


//--------------------- .nv.compat                --------------------------
	.section	.nv.compat,"",@"SHT_CUDA_COMPAT_INFO"
	.align	4
        /*0000*/ 	.byte	0x02, 0x09, 0x00, 0x00, 0x02, 0x02, 0x01, 0x00, 0x02, 0x05, 0x05, 0x00, 0x03, 0x07, 0x01, 0x01
        /*0010*/ 	.byte	0x02, 0x03, 0x00, 0x00, 0x02, 0x06, 0x01, 0x00, 0x04, 0x0b, 0x08, 0x00, 0x09, 0x00, 0x00, 0x00
        /*0020*/ 	.byte	0x00, 0x00, 0x00, 0x00


//--------------------- .nv.info._Z9mergeSortPiS_ii --------------------------
	.section	.nv.info._Z9mergeSortPiS_ii,"",@"SHT_CUDA_INFO"
	.sectionflags	@""
	.align	4


	//----- nvinfo : EIATTR_CUDA_API_VERSION
	.align		4
        /*0000*/ 	.byte	0x04, 0x37
        /*0002*/ 	.short	(.L_19 - .L_18)
.L_18:
        /*0004*/ 	.word	0x00000082


	//----- nvinfo : EIATTR_KPARAM_INFO
	.align		4
.L_19:
        /*0008*/ 	.byte	0x04, 0x17
        /*000a*/ 	.short	(.L_21 - .L_20)
.L_20:
        /*000c*/ 	.word	0x00000000
        /*0010*/ 	.short	0x0003
        /*0012*/ 	.short	0x0014
        /*0014*/ 	.byte	0x00, 0xf0, 0x11, 0x00


	//----- nvinfo : EIATTR_KPARAM_INFO
	.align		4
.L_21:
        /*0018*/ 	.byte	0x04, 0x17
        /*001a*/ 	.short	(.L_23 - .L_22)
.L_22:
        /*001c*/ 	.word	0x00000000
        /*0020*/ 	.short	0x0002
        /*0022*/ 	.short	0x0010
        /*0024*/ 	.byte	0x00, 0xf0, 0x11, 0x00


	//----- nvinfo : EIATTR_KPARAM_INFO
	.align		4
.L_23:
        /*0028*/ 	.byte	0x04, 0x17
        /*002a*/ 	.short	(.L_25 - .L_24)
.L_24:
        /*002c*/ 	.word	0x00000000
        /*0030*/ 	.short	0x0001
        /*0032*/ 	.short	0x0008
        /*0034*/ 	.byte	0x00, 0xf5, 0x21, 0x00


	//----- nvinfo : EIATTR_KPARAM_INFO
	.align		4
.L_25:
        /*0038*/ 	.byte	0x04, 0x17
        /*003a*/ 	.short	(.L_27 - .L_26)
.L_26:
        /*003c*/ 	.word	0x00000000
        /*0040*/ 	.short	0x0000
        /*0042*/ 	.short	0x0000
        /*0044*/ 	.byte	0x00, 0xf5, 0x21, 0x00


	//----- nvinfo : EIATTR_SPARSE_MMA_MASK
	.align		4
.L_27:
        /*0048*/ 	.byte	0x03, 0x50
        /*004a*/ 	.short	0x0000


	//----- nvinfo : EIATTR_MAXREG_COUNT
	.align		4
        /*004c*/ 	.byte	0x03, 0x1b
        /*004e*/ 	.short	0x00ff


	//----- nvinfo : EIATTR_MERCURY_ISA_VERSION
	.align		4
        /*0050*/ 	.byte	0x03, 0x5f
        /*0052*/ 	.short	0x0101


	//----- nvinfo : EIATTR_VRC_CTA_INIT_COUNT
	.align		4
        /*0054*/ 	.byte	0x02, 0x4a
	.zero		1
	.zero		1


	//----- nvinfo : EIATTR_EXIT_INSTR_OFFSETS
	.align		4
        /*0058*/ 	.byte	0x04, 0x1c
        /*005a*/ 	.short	(.L_29 - .L_28)


	//   ....[0]....
.L_28:
        /*005c*/ 	.word	0x00000230


	//   ....[1]....
        /*0060*/ 	.word	0x00000a70


	//   ....[2]....
        /*0064*/ 	.word	0x00000bd0


	//   ....[3]....
        /*0068*/ 	.word	0x00000d70


	//----- nvinfo : EIATTR_CRS_STACK_SIZE
	.align		4
.L_29:
        /*006c*/ 	.byte	0x04, 0x1e
        /*006e*/ 	.short	(.L_31 - .L_30)
.L_30:
        /*0070*/ 	.word	0x00000000


	//----- nvinfo : EIATTR_CBANK_PARAM_SIZE
	.align		4
.L_31:
        /*0074*/ 	.byte	0x03, 0x19
        /*0076*/ 	.short	0x0018


	//----- nvinfo : EIATTR_PARAM_CBANK
	.align		4
        /*0078*/ 	.byte	0x04, 0x0a
        /*007a*/ 	.short	(.L_33 - .L_32)
	.align		4
.L_32:
        /*007c*/ 	.word	index@(.nv.constant0._Z9mergeSortPiS_ii)
        /*0080*/ 	.short	0x0380
        /*0082*/ 	.short	0x0018


	//----- nvinfo : EIATTR_SW_WAR
	.align		4
.L_33:
        /*0084*/ 	.byte	0x04, 0x36
        /*0086*/ 	.short	(.L_35 - .L_34)
.L_34:
        /*0088*/ 	.word	0x00000008
.L_35:


//--------------------- .nv.info._Z15shellSortSharedPiii --------------------------
	.section	.nv.info._Z15shellSortSharedPiii,"",@"SHT_CUDA_INFO"
	.sectionflags	@""
	.align	4


	//----- nvinfo : EIATTR_CUDA_API_VERSION
	.align		4
        /*0000*/ 	.byte	0x04, 0x37
        /*0002*/ 	.short	(.L_37 - .L_36)
.L_36:
        /*0004*/ 	.word	0x00000082


	//----- nvinfo : EIATTR_KPARAM_INFO
	.align		4
.L_37:
        /*0008*/ 	.byte	0x04, 0x17
        /*000a*/ 	.short	(.L_39 - .L_38)
.L_38:
        /*000c*/ 	.word	0x00000000
        /*0010*/ 	.short	0x0002
        /*0012*/ 	.short	0x000c
        /*0014*/ 	.byte	0x00, 0xf0, 0x11, 0x00


	//----- nvinfo : EIATTR_KPARAM_INFO
	.align		4
.L_39:
        /*0018*/ 	.byte	0x04, 0x17
        /*001a*/ 	.short	(.L_41 - .L_40)
.L_40:
        /*001c*/ 	.word	0x00000000
        /*0020*/ 	.short	0x0001
        /*0022*/ 	.short	0x0008
        /*0024*/ 	.byte	0x00, 0xf0, 0x11, 0x00


	//----- nvinfo : EIATTR_KPARAM_INFO
	.align		4
.L_41:
        /*0028*/ 	.byte	0x04, 0x17
        /*002a*/ 	.short	(.L_43 - .L_42)
.L_42:
        /*002c*/ 	.word	0x00000000
        /*0030*/ 	.short	0x0000
        /*0032*/ 	.short	0x0000
        /*0034*/ 	.byte	0x00, 0xf5, 0x21, 0x00


	//----- nvinfo : EIATTR_SPARSE_MMA_MASK
	.align		4
.L_43:
        /*0038*/ 	.byte	0x03, 0x50
        /*003a*/ 	.short	0x0000


	//----- nvinfo : EIATTR_MAXREG_COUNT
	.align		4
        /*003c*/ 	.byte	0x03, 0x1b
        /*003e*/ 	.short	0x00ff


	//----- nvinfo : EIATTR_NUM_BARRIERS
	.align		4
        /*0040*/ 	.byte	0x02, 0x4c
        /*0042*/ 	.byte	0x01
	.zero		1


	//----- nvinfo : EIATTR_MERCURY_ISA_VERSION
	.align		4
        /*0044*/ 	.byte	0x03, 0x5f
        /*0046*/ 	.short	0x0101


	//----- nvinfo : EIATTR_VRC_CTA_INIT_COUNT
	.align		4
        /*0048*/ 	.byte	0x02, 0x4a
	.zero		1
	.zero		1


	//----- nvinfo : EIATTR_EXIT_INSTR_OFFSETS
	.align		4
        /*004c*/ 	.byte	0x04, 0x1c
        /*004e*/ 	.short	(.L_45 - .L_44)


	//   ....[0]....
.L_44:
        /*0050*/ 	.word	0x000005f0


	//   ....[1]....
        /*0054*/ 	.word	0x000006b0


	//----- nvinfo : EIATTR_CRS_STACK_SIZE
	.align		4
.L_45:
        /*0058*/ 	.byte	0x04, 0x1e
        /*005a*/ 	.short	(.L_47 - .L_46)
.L_46:
        /*005c*/ 	.word	0x00000000


	//----- nvinfo : EIATTR_CBANK_PARAM_SIZE
	.align		4
.L_47:
        /*0060*/ 	.byte	0x03, 0x19
        /*0062*/ 	.short	0x0010


	//----- nvinfo : EIATTR_PARAM_CBANK
	.align		4
        /*0064*/ 	.byte	0x04, 0x0a
        /*0066*/ 	.short	(.L_49 - .L_48)
	.align		4
.L_48:
        /*0068*/ 	.word	index@(.nv.constant0._Z15shellSortSharedPiii)
        /*006c*/ 	.short	0x0380
        /*006e*/ 	.short	0x0010


	//----- nvinfo : EIATTR_SW_WAR
	.align		4
.L_49:
        /*0070*/ 	.byte	0x04, 0x36
        /*0072*/ 	.short	(.L_51 - .L_50)
.L_50:
        /*0074*/ 	.word	0x00000008
.L_51:


//--------------------- .nv.info._Z9shellSortPiii --------------------------
	.section	.nv.info._Z9shellSortPiii,"",@"SHT_CUDA_INFO"
	.sectionflags	@""
	.align	4


	//----- nvinfo : EIATTR_CUDA_API_VERSION
	.align		4
        /*0000*/ 	.byte	0x04, 0x37
        /*0002*/ 	.short	(.L_53 - .L_52)
.L_52:
        /*0004*/ 	.word	0x00000082


	//----- nvinfo : EIATTR_KPARAM_INFO
	.align		4
.L_53:
        /*0008*/ 	.byte	0x04, 0x17
        /*000a*/ 	.short	(.L_55 - .L_54)
.L_54:
        /*000c*/ 	.word	0x00000000
        /*0010*/ 	.short	0x0002
        /*0012*/ 	.short	0x000c
        /*0014*/ 	.byte	0x00, 0xf0, 0x11, 0x00


	//----- nvinfo : EIATTR_KPARAM_INFO
	.align		4
.L_55:
        /*0018*/ 	.byte	0x04, 0x17
        /*001a*/ 	.short	(.L_57 - .L_56)
.L_56:
        /*001c*/ 	.word	0x00000000
        /*0020*/ 	.short	0x0001
        /*0022*/ 	.short	0x0008
        /*0024*/ 	.byte	0x00, 0xf0, 0x11, 0x00


	//----- nvinfo : EIATTR_KPARAM_INFO
	.align		4
.L_57:
        /*0028*/ 	.byte	0x04, 0x17
        /*002a*/ 	.short	(.L_59 - .L_58)
.L_58:
        /*002c*/ 	.word	0x00000000
        /*0030*/ 	.short	0x0000
        /*0032*/ 	.short	0x0000
        /*0034*/ 	.byte	0x00, 0xf5, 0x21, 0x00


	//----- nvinfo : EIATTR_SPARSE_MMA_MASK
	.align		4
.L_59:
        /*0038*/ 	.byte	0x03, 0x50
        /*003a*/ 	.short	0x0000


	//----- nvinfo : EIATTR_MAXREG_COUNT
	.align		4
        /*003c*/ 	.byte	0x03, 0x1b
        /*003e*/ 	.short	0x00ff


	//----- nvinfo : EIATTR_MERCURY_ISA_VERSION
	.align		4
        /*0040*/ 	.byte	0x03, 0x5f
        /*0042*/ 	.short	0x0101


	//----- nvinfo : EIATTR_VRC_CTA_INIT_COUNT
	.align		4
        /*0044*/ 	.byte	0x02, 0x4a
	.zero		1
	.zero		1


	//----- nvinfo : EIATTR_EXIT_INSTR_OFFSETS
	.align		4
        /*0048*/ 	.byte	0x04, 0x1c
        /*004a*/ 	.short	(.L_61 - .L_60)


	//   ....[0]....
.L_60:
        /*004c*/ 	.word	0x00000090


	//   ....[1]....
        /*0050*/ 	.word	0x000002b0


	//----- nvinfo : EIATTR_CRS_STACK_SIZE
	.align		4
.L_61:
        /*0054*/ 	.byte	0x04, 0x1e
        /*0056*/ 	.short	(.L_63 - .L_62)
.L_62:
        /*0058*/ 	.word	0x00000000


	//----- nvinfo : EIATTR_CBANK_PARAM_SIZE
	.align		4
.L_63:
        /*005c*/ 	.byte	0x03, 0x19
        /*005e*/ 	.short	0x0010


	//----- nvinfo : EIATTR_PARAM_CBANK
	.align		4
        /*0060*/ 	.byte	0x04, 0x0a
        /*0062*/ 	.short	(.L_65 - .L_64)
	.align		4
.L_64:
        /*0064*/ 	.word	index@(.nv.constant0._Z9shellSortPiii)
        /*0068*/ 	.short	0x0380
        /*006a*/ 	.short	0x0010


	//----- nvinfo : EIATTR_SW_WAR
	.align		4
.L_65:
        /*006c*/ 	.byte	0x04, 0x36
        /*006e*/ 	.short	(.L_67 - .L_66)
.L_66:
        /*0070*/ 	.word	0x00000008
.L_67:


//--------------------- .nv.callgraph             --------------------------
	.section	.nv.callgraph,"",@"SHT_CUDA_CALLGRAPH"
	.align	4
	.sectionentsize	8
	.align		4
        /*0000*/ 	.word	0x00000000
	.align		4
        /*0004*/ 	.word	0xffffffff
	.align		4
        /*0008*/ 	.word	0x00000000
	.align		4
        /*000c*/ 	.word	0xfffffffe
	.align		4
        /*0010*/ 	.word	0x00000000
	.align		4
        /*0014*/ 	.word	0xfffffffd
	.align		4
        /*0018*/ 	.word	0x00000000
	.align		4
        /*001c*/ 	.word	0xfffffffc


//--------------------- .text._Z9mergeSortPiS_ii  --------------------------
	.section	.text._Z9mergeSortPiS_ii,"ax",@progbits
	.align	128
        .global         _Z9mergeSortPiS_ii
        .type           _Z9mergeSortPiS_ii,@function
        .size           _Z9mergeSortPiS_ii,(.L_x_37 - _Z9mergeSortPiS_ii)
        .other          _Z9mergeSortPiS_ii,@"STO_CUDA_ENTRY STV_DEFAULT"
_Z9mergeSortPiS_ii:
.text._Z9mergeSortPiS_ii:
[----:B------:R-:W-:Y:S08]  /*0000*/  LDC R1, c[0x0][0x37c] ;  /* 0x0000df00ff017b82 */ /* 0x000ff00000000800 */
[----:B------:R-:W0:Y:S01]  /*0010*/  LDC.64 R2, c[0x0][0x390] ;  /* 0x0000e400ff027b82 */ /* 0x000e220000000a00 */
[----:B------:R-:W1:Y:S01]  /*0020*/  LDCU UR4, c[0x0][0x360] ;  /* 0x00006c00ff0477ac */ /* 0x000e620008000800 */
[----:B0-----:R-:W-:-:S02]  /*0030*/  IABS R9, R3 ;  /* 0x0000000300097213 */ /* 0x001fc40000000000 */
[----:B------:R-:W-:Y:S02]  /*0040*/  IADD3 R0, PT, PT, R2, -0x1, R3 ;  /* 0xffffffff02007810 */ /* 0x000fe40007ffe003 */
[----:B------:R-:W0:Y:S08]  /*0050*/  I2F.RP R6, R9 ;  /* 0x0000000900067306 */ /* 0x000e300000209400 */
[----:B0-----:R-:W0:Y:S02]  /*0060*/  MUFU.RCP R6, R6 ;  /* 0x0000000600067308 */ /* 0x001e240000001000 */
[----:B0-----:R-:W-:-:S06]  /*0070*/  VIADD R4, R6, 0xffffffe ;  /* 0x0ffffffe06047836 */ /* 0x001fcc0000000000 */
[----:B------:R0:W2:Y:S02]  /*0080*/  F2I.FTZ.U32.TRUNC.NTZ R5, R4 ;  /* 0x0000000400057305 */ /* 0x0000a4000021f000 */
[----:B0-----:R-:W-:Y:S02]  /*0090*/  HFMA2 R4, -RZ, RZ, 0, 0 ;  /* 0x00000000ff047431 */ /* 0x001fe400000001ff */
[----:B--2---:R-:W-:-:S04]  /*00a0*/  IMAD.MOV R8, RZ, RZ, -R5 ;  /* 0x000000ffff087224 */ /* 0x004fc800078e0a05 */
[----:B------:R-:W-:Y:S01]  /*00b0*/  IMAD R7, R8, R9, RZ ;  /* 0x0000000908077224 */ /* 0x000fe200078e02ff */
[----:B------:R-:W-:Y:S02]  /*00c0*/  IABS R8, R0 ;  /* 0x0000000000087213 */ /* 0x000fe40000000000 */
[----:B------:R-:W-:Y:S01]  /*00d0*/  LOP3.LUT R0, R0, R3, RZ, 0x3c, !PT ;  /* 0x0000000300007212 */ /* 0x000fe200078e3cff */
[----:B------:R-:W-:Y:S02]  /*00e0*/  IMAD.HI.U32 R5, R5, R7, R4 ;  /* 0x0000000705057227 */ /* 0x000fe400078e0004 */
[----:B------:R-:W1:Y:S01]  /*00f0*/  S2R R7, SR_CTAID.X ;  /* 0x0000000000077919 */ /* 0x000e620000002500 */
[----:B------:R-:W-:-:S03]  /*0100*/  ISETP.GE.AND P1, PT, R0, RZ, PT ;  /* 0x000000ff0000720c */ /* 0x000fc60003f26270 */
[----:B------:R-:W-:-:S04]  /*0110*/  IMAD.HI.U32 R5, R5, R8, RZ ;  /* 0x0000000805057227 */ /* 0x000fc800078e00ff */
[----:B------:R-:W-:-:S04]  /*0120*/  IMAD.MOV R6, RZ, RZ, -R5 ;  /* 0x000000ffff067224 */ /* 0x000fc800078e0a05 */
[C---:B------:R-:W-:Y:S02]  /*0130*/  IMAD R4, R9.reuse, R6, R8 ;  /* 0x0000000609047224 */ /* 0x040fe400078e0208 */
[----:B------:R-:W1:Y:S03]  /*0140*/  S2R R6, SR_TID.X ;  /* 0x0000000000067919 */ /* 0x000e660000002100 */
[----:B------:R-:W-:-:S13]  /*0150*/  ISETP.GT.U32.AND P2, PT, R9, R4, PT ;  /* 0x000000040900720c */ /* 0x000fda0003f44070 */
[----:B------:R-:W-:Y:S01]  /*0160*/  @!P2 IMAD.IADD R4, R4, 0x1, -R9 ;  /* 0x000000010404a824 */ /* 0x000fe200078e0a09 */
[----:B------:R-:W-:Y:S02]  /*0170*/  @!P2 IADD3 R5, PT, PT, R5, 0x1, RZ ;  /* 0x000000010505a810 */ /* 0x000fe40007ffe0ff */
[----:B------:R-:W-:Y:S02]  /*0180*/  ISETP.NE.AND P2, PT, R3, RZ, PT ;  /* 0x000000ff0300720c */ /* 0x000fe40003f45270 */
[----:B------:R-:W-:Y:S01]  /*0190*/  ISETP.GE.U32.AND P0, PT, R4, R9, PT ;  /* 0x000000090400720c */ /* 0x000fe20003f06070 */
[----:B-1----:R-:W-:-:S12]  /*01a0*/  IMAD R0, R7, UR4, R6 ;  /* 0x0000000407007c24 */ /* 0x002fd8000f8e0206 */
[----:B------:R-:W-:-:S04]  /*01b0*/  @P0 VIADD R5, R5, 0x1 ;  /* 0x0000000105050836 */ /* 0x000fc80000000000 */
[----:B------:R-:W-:Y:S01]  /*01c0*/  @!P1 IMAD.MOV R5, RZ, RZ, -R5 ;  /* 0x000000ffff059224 */ /* 0x000fe200078e0a05 */
[----:B------:R-:W-:-:S05]  /*01d0*/  @!P2 LOP3.LUT R5, RZ, R3, RZ, 0x33, !PT ;  /* 0x00000003ff05a212 */ /* 0x000fca00078e33ff */
[----:B------:R-:W-:-:S05]  /*01e0*/  IMAD R0, R0, R5, RZ ;  /* 0x0000000500007224 */ /* 0x000fca00078e02ff */
[----:B------:R-:W-:-:S05]  /*01f0*/  SHF.L.U32 R7, R0, 0x1, RZ ;  /* 0x0000000100077819 */ /* 0x000fca00000006ff */
[----:B------:R-:W-:-:S05]  /*0200*/  IMAD.IADD R3, R5, 0x1, R7 ;  /* 0x0000000105037824 */ /* 0x000fca00078e0207 */
[----:B------:R-:W-:-:S04]  /*0210*/  VIADDMNMX R2, R3, R5, R2, PT ;  /* 0x0000000503027246 */ /* 0x000fc80003800102 */
[----:B------:R-:W-:-:S13]  /*0220*/  ISETP.GE.AND P0, PT, R3, R2, PT ;  /* 0x000000020300720c */ /* 0x000fda0003f06270 */
[----:B------:R-:W-:Y:S05]  /*0230*/  @P0 EXIT ;  /* 0x000000000000094d */ /* 0x000fea0003800000 */
[----:B------:R-:W-:Y:S01]  /*0240*/  IMAD.IADD R12, R2, 0x1, -R7 ;  /* 0x00000001020c7824 */ /* 0x000fe200078e0a07 */
[----:B------:R-:W0:Y:S01]  /*0250*/  LDCU.64 UR6, c[0x0][0x358] ;  /* 0x00006b00ff0677ac */ /* 0x000e220008000a00 */
[----:B------:R-:W-:Y:S01]  /*0260*/  BSSY.RECONVERGENT B0, `(.L_x_0) ;  /* 0x0000030000007945 */ /* 0x000fe20003800200 */
[----:B------:R-:W-:Y:S02]  /*0270*/  IADD3 R0, PT, PT, -R3, R2, RZ ;  /* 0x0000000203007210 */ /* 0x000fe40007ffe1ff */
[----:B------:R-:W-:-:S13]  /*0280*/  ISETP.GE.AND P0, PT, R12, 0x1, PT ;  /* 0x000000010c00780c */ /* 0x000fda0003f06270 */
[----:B------:R-:W-:Y:S05]  /*0290*/  @!P0 BRA `(.L_x_1) ;  /* 0x0000000000b08947 */ /* 0x000fea0003800000 */
[----:B------:R-:W-:Y:S01]  /*02a0*/  IMAD.IADD R6, R7, 0x1, -R2 ;  /* 0x0000000107067824 */ /* 0x000fe200078e0a02 */
[----:B------:R-:W-:Y:S01]  /*02b0*/  LOP3.LUT R4, R12, 0x3, RZ, 0xc0, !PT ;  /* 0x000000030c047812 */ /* 0x000fe200078ec0ff */
[----:B------:R-:W-:Y:S03]  /*02c0*/  BSSY.RECONVERGENT B1, `(.L_x_2) ;  /* 0x000001c000017945 */ /* 0x000fe60003800200 */
[----:B------:R-:W-:Y:S01]  /*02d0*/  ISETP.GT.U32.AND P1, PT, R6, -0x4, PT ;  /* 0xfffffffc0600780c */ /* 0x000fe20003f24070 */
[----:B------:R-:W-:Y:S01]  /*02e0*/  IMAD.MOV.U32 R6, RZ, RZ, RZ ;  /* 0x000000ffff067224 */ /* 0x000fe200078e00ff */
[----:B------:R-:W-:-:S11]  /*02f0*/  ISETP.NE.AND P0, PT, R4, RZ, PT ;  /* 0x000000ff0400720c */ /* 0x000fd60003f05270 */
[----:B------:R-:W-:Y:S05]  /*0300*/  @P1 BRA `(.L_x_3) ;  /* 0x00000000005c1947 */ /* 0x000fea0003800000 */
[----:B------:R-:W1:Y:S01]  /*0310*/  LDC.64 R10, c[0x0][0x388] ;  /* 0x0000e200ff0a7b82 */ /* 0x000e620000000a00 */
[----:B------:R-:W-:Y:S01]  /*0320*/  LOP3.LUT R6, R12, 0x7ffffffc, RZ, 0xc0, !PT ;  /* 0x7ffffffc0c067812 */ /* 0x000fe200078ec0ff */
[----:B------:R-:W-:-:S03]  /*0330*/  IMAD.MOV.U32 R17, RZ, RZ, R7 ;  /* 0x000000ffff117224 */ /* 0x000fc600078e0007 */
[----:B------:R-:W-:-:S03]  /*0340*/  IADD3 R16, PT, PT, -R6, RZ, RZ ;  /* 0x000000ff06107210 */ /* 0x000fc60007ffe1ff */
[----:B------:R-:W2:Y:S01]  /*0350*/  LDC.64 R8, c[0x0][0x380] ;  /* 0x0000e000ff087b82 */ /* 0x000ea20000000a00 */
[----:B-1----:R-:W-:-:S05]  /*0360*/  IADD3 R10, P2, PT, R10, 0x8, RZ ;  /* 0x000000080a0a7810 */ /* 0x002fca0007f5e0ff */
[----:B------:R-:W-:Y:S01]  /*0370*/  IMAD.X R11, RZ, RZ, R11, P2 ;  /* 0x000000ffff0b7224 */ /* 0x000fe200010e060b */
[----:B--2---:R-:W-:-:S04]  /*0380*/  IADD3 R8, P1, PT, R8, 0x8, RZ ;  /* 0x0000000808087810 */ /* 0x004fc80007f3e0ff */
[----:B------:R-:W-:-:S09]  /*0390*/  IADD3.X R9, PT, PT, RZ, R9, RZ, P1, !PT ;  /* 0x00000009ff097210 */ /* 0x000fd20000ffe4ff */
.L_x_4:
[----:B------:R-:W-:-:S05]  /*03a0*/  IMAD.WIDE R14, R17, 0x4, R8 ;  /* 0x00000004110e7825 */ /* 0x000fca00078e0208 */
[----:B01----:R-:W2:Y:S01]  /*03b0*/  LDG.E R19, desc[UR6][R14.64+-0x8] ;  /* 0xfffff8060e137981 */ /* 0x003ea2000c1e1900 */
[----:B------:R-:W-:-:S05]  /*03c0*/  IMAD.WIDE R12, R17, 0x4, R10 ;  /* 0x00000004110c7825 */ /* 0x000fca00078e020a */
[----:B--2---:R1:W-:Y:S04]  /*03d0*/  STG.E desc[UR6][R12.64+-0x8], R19 ;  /* 0xfffff8130c007986 */ /* 0x0043e8000c101906 */
[----:B------:R-:W2:Y:S04]  /*03e0*/  LDG.E R21, desc[UR6][R14.64+-0x4] ;  /* 0xfffffc060e157981 */ /* 0x000ea8000c1e1900 */
[----:B--2---:R1:W-:Y:S04]  /*03f0*/  STG.E desc[UR6][R12.64+-0x4], R21 ;  /* 0xfffffc150c007986 */ /* 0x0043e8000c101906 */
[----:B------:R-:W2:Y:S04]  /*0400*/  LDG.E R23, desc[UR6][R14.64] ;  /* 0x000000060e177981 */ /* 0x000ea8000c1e1900 */
[----:B--2---:R1:W-:Y:S04]  /*0410*/  STG.E desc[UR6][R12.64], R23 ;  /* 0x000000170c007986 */ /* 0x0043e8000c101906 */
[----:B------:R-:W2:Y:S01]  /*0420*/  LDG.E R25, desc[UR6][R14.64+0x4] ;  /* 0x000004060e197981 */ /* 0x000ea2000c1e1900 */
[----:B------:R-:W-:-:S02]  /*0430*/  VIADD R16, R16, 0x4 ;  /* 0x0000000410107836 */ /* 0x000fc40000000000 */
[----:B------:R-:W-:-:S03]  /*0440*/  VIADD R17, R17, 0x4 ;  /* 0x0000000411117836 */ /* 0x000fc60000000000 */
[----:B------:R-:W-:Y:S01]  /*0450*/  ISETP.NE.AND P1, PT, R16, RZ, PT ;  /* 0x000000ff1000720c */ /* 0x000fe20003f25270 */
[----:B--2---:R1:W-:-:S12]  /*0460*/  STG.E desc[UR6][R12.64+0x4], R25 ;  /* 0x000004190c007986 */ /* 0x0043d8000c101906 */
[----:B------:R-:W-:Y:S05]  /*0470*/  @P1 BRA `(.L_x_4) ;  /* 0xfffffffc00c81947 */ /* 0x000fea000383ffff */
.L_x_3:
[----:B0-----:R-:W-:Y:S05]  /*0480*/  BSYNC.RECONVERGENT B1 ;  /* 0x0000000000017941 */ /* 0x001fea0003800200 */
.L_x_2:
[----:B------:R-:W-:Y:S05]  /*0490*/  @!P0 BRA `(.L_x_1) ;  /* 0x0000000000308947 */ /* 0x000fea0003800000 */
[----:B------:R-:W0:Y:S01]  /*04a0*/  LDC.64 R14, c[0x0][0x380] ;  /* 0x0000e000ff0e7b82 */ /* 0x000e220000000a00 */
[----:B------:R-:W-:Y:S01]  /*04b0*/  IADD3 R17, PT, PT, R7, R6, RZ ;  /* 0x0000000607117210 */ /* 0x000fe20007ffe0ff */
[----:B------:R-:W-:-:S06]  /*04c0*/  IMAD.MOV R4, RZ, RZ, -R4 ;  /* 0x000000ffff047224 */ /* 0x000fcc00078e0a04 */
[----:B-1----:R-:W1:Y:S02]  /*04d0*/  LDC.64 R12, c[0x0][0x388] ;  /* 0x0000e200ff0c7b82 */ /* 0x002e640000000a00 */
.L_x_5:
[----:B0-2---:R-:W-:-:S06]  /*04e0*/  IMAD.WIDE R10, R17, 0x4, R14 ;  /* 0x00000004110a7825 */ /* 0x005fcc00078e020e */
[----:B------:R-:W2:Y:S01]  /*04f0*/  LDG.E R11, desc[UR6][R10.64] ;  /* 0x000000060a0b7981 */ /* 0x000ea2000c1e1900 */
[C---:B-1----:R-:W-:Y:S01]  /*0500*/  IMAD.WIDE R8, R17.reuse, 0x4, R12 ;  /* 0x0000000411087825 */ /* 0x042fe200078e020c */
[----:B------:R-:W-:-:S03]  /*0510*/  IADD3 R17, PT, PT, R17, 0x1, RZ ;  /* 0x0000000111117810 */ /* 0x000fc60007ffe0ff */
[----:B------:R-:W-:-:S05]  /*0520*/  VIADD R4, R4, 0x1 ;  /* 0x0000000104047836 */ /* 0x000fca0000000000 */
[----:B------:R-:W-:Y:S01]  /*0530*/  ISETP.NE.AND P0, PT, R4, RZ, PT ;  /* 0x000000ff0400720c */ /* 0x000fe20003f05270 */
[----:B--2---:R2:W-:-:S12]  /*0540*/  STG.E desc[UR6][R8.64], R11 ;  /* 0x0000000b08007986 */ /* 0x0045d8000c101906 */
[----:B------:R-:W-:Y:S05]  /*0550*/  @P0 BRA `(.L_x_5) ;  /* 0xfffffffc00e00947 */ /* 0x000fea000383ffff */
.L_x_1:
[----:B0-----:R-:W-:Y:S05]  /*0560*/  BSYNC.RECONVERGENT B0 ;  /* 0x0000000000007941 */ /* 0x001fea0003800200 */
.L_x_0:
[----:B------:R-:W-:Y:S01]  /*0570*/  VIMNMX R4, PT, PT, R5, R0, PT ;  /* 0x0000000005047248 */ /* 0x000fe20003fe0100 */
[----:B------:R-:W-:Y:S01]  /*0580*/  BSSY.RECONVERGENT B0, `(.L_x_6) ;  /* 0x000001b000007945 */ /* 0x000fe20003800200 */
[----:B-1----:R-:W-:Y:S02]  /*0590*/  IMAD.MOV.U32 R12, RZ, RZ, RZ ;  /* 0x000000ffff0c7224 */ /* 0x002fe400078e00ff */
[----:B------:R-:W-:Y:S01]  /*05a0*/  ISETP.GE.AND P0, PT, R4, 0x1, PT ;  /* 0x000000010400780c */ /* 0x000fe20003f06270 */
[----:B------:R-:W-:Y:S01]  /*05b0*/  IMAD.MOV.U32 R6, RZ, RZ, RZ ;  /* 0x000000ffff067224 */ /* 0x000fe200078e00ff */
[----:B------:R-:W-:-:S11]  /*05c0*/  MOV R4, R7 ;  /* 0x0000000700047202 */ /* 0x000fd60000000f00 */
[----:B------:R-:W-:Y:S05]  /*05d0*/  @!P0 BRA `(.L_x_7) ;  /* 0x0000000000548947 */ /* 0x000fea0003800000 */
[----:B--2---:R-:W0:Y:S01]  /*05e0*/  LDC.64 R10, c[0x0][0x388] ;  /* 0x0000e200ff0a7b82 */ /* 0x004e220000000a00 */
[----:B------:R-:W-:Y:S02]  /*05f0*/  HFMA2 R12, -RZ, RZ, 0, 0 ;  /* 0x00000000ff0c7431 */ /* 0x000fe400000001ff */
[----:B------:R-:W-:Y:S02]  /*0600*/  IMAD.MOV.U32 R6, RZ, RZ, RZ ;  /* 0x000000ffff067224 */ /* 0x000fe400078e00ff */
[----:B------:R-:W-:-:S03]  /*0610*/  IMAD.MOV.U32 R4, RZ, RZ, R7 ;  /* 0x000000ffff047224 */ /* 0x000fc600078e0007 */
[----:B------:R-:W1:Y:S04]  /*0620*/  LDC.64 R8, c[0x0][0x380] ;  /* 0x0000e000ff087b82 */ /* 0x000e680000000a00 */
.L_x_8:
[----:B------:R-:W-:Y:S02]  /*0630*/  IMAD.IADD R15, R7, 0x1, R12 ;  /* 0x00000001070f7824 */ /* 0x000fe400078e020c */
[----:B------:R-:W-:Y:S02]  /*0640*/  IMAD.IADD R17, R3, 0x1, R6 ;  /* 0x0000000103117824 */ /* 0x000fe400078e0206 */
[----:B0-----:R-:W-:-:S04]  /*0650*/  IMAD.WIDE R14, R15, 0x4, R10 ;  /* 0x000000040f0e7825 */ /* 0x001fc800078e020a */
[----:B------:R-:W-:Y:S02]  /*0660*/  IMAD.WIDE R16, R17, 0x4, R10 ;  /* 0x0000000411107825 */ /* 0x000fe400078e020a */
[----:B------:R-:W2:Y:S04]  /*0670*/  LDG.E R15, desc[UR6][R14.64] ;  /* 0x000000060e0f7981 */ /* 0x000ea8000c1e1900 */
[----:B------:R-:W2:Y:S01]  /*0680*/  LDG.E R16, desc[UR6][R16.64] ;  /* 0x0000000610107981 */ /* 0x000ea2000c1e1900 */
[----:B-1----:R-:W-:-:S04]  /*0690*/  IMAD.WIDE R18, R4, 0x4, R8 ;  /* 0x0000000404127825 */ /* 0x002fc800078e0208 */
[----:B------:R-:W-:Y:S01]  /*06a0*/  VIADD R4, R4, 0x1 ;  /* 0x0000000104047836 */ /* 0x000fe20000000000 */
[----:B--2---:R-:W-:-:S13]  /*06b0*/  ISETP.GT.AND P0, PT, R15, R16, PT ;  /* 0x000000100f00720c */ /* 0x004fda0003f04270 */
[----:B------:R-:W-:Y:S01]  /*06c0*/  @!P0 VIADD R12, R12, 0x1 ;  /* 0x000000010c0c8836 */ /* 0x000fe20000000000 */
[----:B------:R-:W-:Y:S01]  /*06d0*/  @P0 IADD3 R6, PT, PT, R6, 0x1, RZ ;  /* 0x0000000106060810 */ /* 0x000fe20007ffe0ff */
[----:B------:R3:W-:Y:S03]  /*06e0*/  @!P0 STG.E desc[UR6][R18.64], R15 ;  /* 0x0000000f12008986 */ /* 0x0007e6000c101906 */
[----:B------:R-:W-:Y:S01]  /*06f0*/  ISETP.LT.AND P1, PT, R12, R5, PT ;  /* 0x000000050c00720c */ /* 0x000fe20003f21270 */
[----:B------:R3:W-:Y:S01]  /*0700*/  @P0 STG.E desc[UR6][R18.64], R16 ;  /* 0x0000001012000986 */ /* 0x0007e2000c101906 */
[----:B------:R-:W-:-:S13]  /*0710*/  ISETP.GE.AND P0, PT, R6, R0, PT ;  /* 0x000000000600720c */ /* 0x000fda0003f06270 */
[----:B---3--:R-:W-:Y:S05]  /*0720*/  @!P0 BRA P1, `(.L_x_8) ;  /* 0xfffffffc00c08947 */ /* 0x008fea000083ffff */
.L_x_7:
[----:B------:R-:W-:Y:S05]  /*0730*/  BSYNC.RECONVERGENT B0 ;  /* 0x0000000000007941 */ /* 0x000fea0003800200 */
.L_x_6:
[----:B------:R-:W-:Y:S01]  /*0740*/  ISETP.GE.AND P0, PT, R12, R5, PT ;  /* 0x000000050c00720c */ /* 0x000fe20003f06270 */
[----:B------:R-:W-:-:S12]  /*0750*/  BSSY.RECONVERGENT B0, `(.L_x_9) ;  /* 0x0000030000007945 */ /* 0x000fd80003800200 */
[----:B------:R-:W-:Y:S05]  /*0760*/  @P0 BRA `(.L_x_10) ;  /* 0x0000000000b80947 */ /* 0x000fea0003800000 */
[----:B--2---:R-:W-:Y:S01]  /*0770*/  IADD3 R8, PT, PT, R5, -R12, RZ ;  /* 0x8000000c05087210 */ /* 0x004fe20007ffe0ff */
[----:B------:R-:W-:Y:S01]  /*0780*/  IMAD.IADD R9, R12, 0x1, -R5 ;  /* 0x000000010c097824 */ /* 0x000fe200078e0a05 */
[----:B------:R-:W-:Y:S01]  /*0790*/  BSSY.RECONVERGENT B1, `(.L_x_11) ;  /* 0x0000013000017945 */ /* 0x000fe20003800200 */
[----:B------:R-:W-:Y:S01]  /*07a0*/  IMAD.MOV.U32 R14, RZ, RZ, R12 ;  /* 0x000000ffff0e7224 */ /* 0x000fe200078e000c */
[----:B------:R-:W-:Y:S02]  /*07b0*/  LOP3.LUT P0, R13, R8, 0x3, RZ, 0xc0, !PT ;  /* 0x00000003080d7812 */ /* 0x000fe4000780c0ff */
[----:B------:R-:W-:-:S11]  /*07c0*/  ISETP.GT.U32.AND P1, PT, R9, -0x4, PT ;  /* 0xfffffffc0900780c */ /* 0x000fd60003f24070 */
[----:B------:R-:W-:Y:S05]  /*07d0*/  @!P0 BRA `(.L_x_12) ;  /* 0x0000000000388947 */ /* 0x000fea0003800000 */
[----:B------:R-:W0:Y:S01]  /*07e0*/  LDC.64 R10, c[0x0][0x380] ;  /* 0x0000e000ff0a7b82 */ /* 0x000e220000000a00 */
[----:B------:R-:W-:Y:S01]  /*07f0*/  IADD3 R14, PT, PT, R13, R12, RZ ;  /* 0x0000000c0d0e7210 */ /* 0x000fe20007ffe0ff */
[----:B------:R-:W-:Y:S02]  /*0800*/  IMAD.MOV R18, RZ, RZ, -R13 ;  /* 0x000000ffff127224 */ /* 0x000fe400078e0a0d */
[----:B------:R-:W-:-:S04]  /*0810*/  IMAD.IADD R15, R7, 0x1, R12 ;  /* 0x00000001070f7824 */ /* 0x000fc800078e020c */
[----:B------:R-:W1:Y:S03]  /*0820*/  LDC.64 R8, c[0x0][0x388] ;  /* 0x0000e200ff087b82 */ /* 0x000e660000000a00 */
.L_x_13:
[----:B-12---:R-:W-:-:S06]  /*0830*/  IMAD.WIDE R16, R15, 0x4, R8 ;  /* 0x000000040f107825 */ /* 0x006fcc00078e0208 */
[----:B------:R-:W2:Y:S01]  /*0840*/  LDG.E R17, desc[UR6][R16.64] ;  /* 0x0000000610117981 */ /* 0x000ea2000c1e1900 */
[----:B0-----:R-:W-:Y:S01]  /*0850*/  IMAD.WIDE R12, R4, 0x4, R10 ;  /* 0x00000004040c7825 */ /* 0x001fe200078e020a */
[----:B------:R-:W-:Y:S02]  /*0860*/  IADD3 R18, PT, PT, R18, 0x1, RZ ;  /* 0x0000000112127810 */ /* 0x000fe40007ffe0ff */
[----:B------:R-:W-:Y:S01]  /*0870*/  IADD3 R15, PT, PT, R15, 0x1, RZ ;  /* 0x000000010f0f7810 */ /* 0x000fe20007ffe0ff */
[----:B------:R-:W-:Y:S01]  /*0880*/  VIADD R4, R4, 0x1 ;  /* 0x0000000104047836 */ /* 0x000fe20000000000 */
[----:B------:R-:W-:Y:S01]  /*0890*/  ISETP.NE.AND P0, PT, R18, RZ, PT ;  /* 0x000000ff1200720c */ /* 0x000fe20003f05270 */
[----:B--2---:R2:W-:-:S12]  /*08a0*/  STG.E desc[UR6][R12.64], R17 ;  /* 0x000000110c007986 */ /* 0x0045d8000c101906 */
[----:B------:R-:W-:Y:S05]  /*08b0*/  @P0 BRA `(.L_x_13) ;  /* 0xfffffffc00dc0947 */ /* 0x000fea000383ffff */
.L_x_12:
[----:B------:R-:W-:Y:S05]  /*08c0*/  BSYNC.RECONVERGENT B1 ;  /* 0x0000000000017941 */ /* 0x000fea0003800200 */
.L_x_11:
[----:B------:R-:W-:Y:S05]  /*08d0*/  @P1 BRA `(.L_x_10) ;  /* 0x00000000005c1947 */ /* 0x000fea0003800000 */
[----:B------:R-:W0:Y:S01]  /*08e0*/  LDC.64 R8, c[0x0][0x380] ;  /* 0x0000e000ff087b82 */ /* 0x000e220000000a00 */
[----:B------:R-:W-:Y:S01]  /*08f0*/  IMAD.IADD R7, R7, 0x1, R14 ;  /* 0x0000000107077824 */ /* 0x000fe200078e020e */
[----:B------:R-:W-:-:S06]  /*0900*/  IADD3 R5, PT, PT, -R5, R14, RZ ;  /* 0x0000000e05057210 */ /* 0x000fcc0007ffe1ff */
[----:B------:R-:W1:Y:S01]  /*0910*/  LDC.64 R10, c[0x0][0x388] ;  /* 0x0000e200ff0a7b82 */ /* 0x000e620000000a00 */
[----:B0-----:R-:W-:-:S05]  /*0920*/  IADD3 R8, P1, PT, R8, 0x8, RZ ;  /* 0x0000000808087810 */ /* 0x001fca0007f3e0ff */
[----:B------:R-:W-:Y:S01]  /*0930*/  IMAD.X R9, RZ, RZ, R9, P1 ;  /* 0x000000ffff097224 */ /* 0x000fe200008e0609 */
[----:B-1----:R-:W-:-:S04]  /*0940*/  IADD3 R10, P0, PT, R10, 0x8, RZ ;  /* 0x000000080a0a7810 */ /* 0x002fc80007f1e0ff */
[----:B------:R-:W-:-:S09]  /*0950*/  IADD3.X R11, PT, PT, RZ, R11, RZ, P0, !PT ;  /* 0x0000000bff0b7210 */ /* 0x000fd200007fe4ff */
.L_x_14:
[----:B------:R-:W-:-:S05]  /*0960*/  IMAD.WIDE R14, R7, 0x4, R10 ;  /* 0x00000004070e7825 */ /* 0x000fca00078e020a */
[----:B0-2---:R-:W2:Y:S01]  /*0970*/  LDG.E R17, desc[UR6][R14.64+-0x8] ;  /* 0xfffff8060e117981 */ /* 0x005ea2000c1e1900 */
[----:B------:R-:W-:-:S05]  /*0980*/  IMAD.WIDE R12, R4, 0x4, R8 ;  /* 0x00000004040c7825 */ /* 0x000fca00078e0208 */
[----:B--2---:R0:W-:Y:S04]  /*0990*/  STG.E desc[UR6][R12.64+-0x8], R17 ;  /* 0xfffff8110c007986 */ /* 0x0041e8000c101906 */
[----:B------:R-:W2:Y:S04]  /*09a0*/  LDG.E R19, desc[UR6][R14.64+-0x4] ;  /* 0xfffffc060e137981 */ /* 0x000ea8000c1e1900 */
[----:B--2---:R0:W-:Y:S04]  /*09b0*/  STG.E desc[UR6][R12.64+-0x4], R19 ;  /* 0xfffffc130c007986 */ /* 0x0041e8000c101906 */
[----:B------:R-:W2:Y:S04]  /*09c0*/  LDG.E R21, desc[UR6][R14.64] ;  /* 0x000000060e157981 */ /* 0x000ea8000c1e1900 */
[----:B--2---:R0:W-:Y:S04]  /*09d0*/  STG.E desc[UR6][R12.64], R21 ;  /* 0x000000150c007986 */ /* 0x0041e8000c101906 */
[----:B------:R-:W2:Y:S01]  /*09e0*/  LDG.E R23, desc[UR6][R14.64+0x4] ;  /* 0x000004060e177981 */ /* 0x000ea2000c1e1900 */
[----:B------:R-:W-:Y:S01]  /*09f0*/  VIADD R5, R5, 0x4 ;  /* 0x0000000405057836 */ /* 0x000fe20000000000 */
[----:B------:R-:W-:Y:S01]  /*0a00*/  IADD3 R7, PT, PT, R7, 0x4, RZ ;  /* 0x0000000407077810 */ /* 0x000fe20007ffe0ff */
[----:B------:R-:W-:-:S03]  /*0a10*/  VIADD R4, R4, 0x4 ;  /* 0x0000000404047836 */ /* 0x000fc60000000000 */
[----:B------:R-:W-:Y:S01]  /*0a20*/  ISETP.NE.AND P0, PT, R5, RZ, PT ;  /* 0x000000ff0500720c */ /* 0x000fe20003f05270 */
[----:B--2---:R0:W-:-:S12]  /*0a30*/  STG.E desc[UR6][R12.64+0x4], R23 ;  /* 0x000004170c007986 */ /* 0x0041d8000c101906 */
[----:B------:R-:W-:Y:S05]  /*0a40*/  @P0 BRA `(.L_x_14) ;  /* 0xfffffffc00c40947 */ /* 0x000fea000383ffff */
.L_x_10:
[----:B------:R-:W-:Y:S05]  /*0a50*/  BSYNC.RECONVERGENT B0 ;  /* 0x0000000000007941 */ /* 0x000fea0003800200 */
.L_x_9:
[----:B------:R-:W-:-:S13]  /*0a60*/  ISETP.GE.AND P0, PT, R6, R0, PT ;  /* 0x000000000600720c */ /* 0x000fda0003f06270 */
[----:B------:R-:W-:Y:S05]  /*0a70*/  @P0 EXIT ;  /* 0x000000000000094d */ /* 0x000fea0003800000 */
[----:B------:R-:W-:Y:S01]  /*0a80*/  IADD3 R5, PT, PT, R3, R6, RZ ;  /* 0x0000000603057210 */ /* 0x000fe20007ffe0ff */
[----:B------:R-:W-:Y:S04]  /*0a90*/  BSSY.RECONVERGENT B0, `(.L_x_15) ;  /* 0x0000013000007945 */ /* 0x000fe80003800200 */
[----:B------:R-:W-:Y:S01]  /*0aa0*/  IMAD.IADD R7, R2, 0x1, -R5 ;  /* 0x0000000102077824 */ /* 0x000fe200078e0a05 */
[----:B------:R-:W-:-:S04]  /*0ab0*/  IADD3 R2, PT, PT, R6, R3, -R2 ;  /* 0x0000000306027210 */ /* 0x000fc80007ffe802 */
[----:B------:R-:W-:Y:S02]  /*0ac0*/  LOP3.LUT P0, R7, R7, 0x3, RZ, 0xc0, !PT ;  /* 0x0000000307077812 */ /* 0x000fe4000780c0ff */
[----:B------:R-:W-:-:S11]  /*0ad0*/  ISETP.GT.U32.AND P1, PT, R2, -0x4, PT ;  /* 0xfffffffc0200780c */ /* 0x000fd60003f24070 */
[----:B------:R-:W-:Y:S05]  /*0ae0*/  @!P0 BRA `(.L_x_16) ;  /* 0x0000000000348947 */ /* 0x000fea0003800000 */
[----:B--2---:R-:W1:Y:S01]  /*0af0*/  LDC.64 R10, c[0x0][0x380] ;  /* 0x0000e000ff0a7b82 */ /* 0x004e620000000a00 */
[----:B------:R-:W-:Y:S01]  /*0b00*/  IADD3 R6, PT, PT, R7, R6, RZ ;  /* 0x0000000607067210 */ /* 0x000fe20007ffe0ff */
[----:B------:R-:W-:-:S06]  /*0b10*/  IMAD.MOV R2, RZ, RZ, -R7 ;  /* 0x000000ffff027224 */ /* 0x000fcc00078e0a07 */
[----:B------:R-:W2:Y:S02]  /*0b20*/  LDC.64 R14, c[0x0][0x388] ;  /* 0x0000e200ff0e7b82 */ /* 0x000ea40000000a00 */
.L_x_17:
[----:B--23--:R-:W-:-:S06]  /*0b30*/  IMAD.WIDE R8, R5, 0x4, R14 ;  /* 0x0000000405087825 */ /* 0x00cfcc00078e020e */
[----:B------:R-:W2:Y:S01]  /*0b40*/  LDG.E R9, desc[UR6][R8.64] ;  /* 0x0000000608097981 */ /* 0x000ea2000c1e1900 */
[----:B01----:R-:W-:Y:S01]  /*0b50*/  IMAD.WIDE R12, R4, 0x4, R10 ;  /* 0x00000004040c7825 */ /* 0x003fe200078e020a */
[----:B------:R-:W-:Y:S02]  /*0b60*/  IADD3 R2, PT, PT, R2, 0x1, RZ ;  /* 0x0000000102027810 */ /* 0x000fe40007ffe0ff */
[----:B------:R-:W-:Y:S01]  /*0b70*/  IADD3 R5, PT, PT, R5, 0x1, RZ ;  /* 0x0000000105057810 */ /* 0x000fe20007ffe0ff */
[----:B------:R-:W-:Y:S01]  /*0b80*/  VIADD R4, R4, 0x1 ;  /* 0x0000000104047836 */ /* 0x000fe20000000000 */
[----:B------:R-:W-:Y:S01]  /*0b90*/  ISETP.NE.AND P0, PT, R2, RZ, PT ;  /* 0x000000ff0200720c */ /* 0x000fe20003f05270 */
[----:B--2---:R3:W-:-:S12]  /*0ba0*/  STG.E desc[UR6][R12.64], R9 ;  /* 0x000000090c007986 */ /* 0x0047d8000c101906 */
[----:B------:R-:W-:Y:S05]  /*0bb0*/  @P0 BRA `(.L_x_17) ;  /* 0xfffffffc00dc0947 */ /* 0x000fea000383ffff */
.L_x_16:
[----:B------:R-:W-:Y:S05]  /*0bc0*/  BSYNC.RECONVERGENT B0 ;  /* 0x0000000000007941 */ /* 0x000fea0003800200 */
.L_x_15:
[----:B------:R-:W-:Y:S05]  /*0bd0*/  @P1 EXIT ;  /* 0x000000000000194d */ /* 0x000fea0003800000 */
[----:B------:R-:W1:Y:S01]  /*0be0*/  LDCU.128 UR8, c[0x0][0x380] ;  /* 0x00007000ff0877ac */ /* 0x000e620008000c00 */
[----:B------:R-:W-:Y:S01]  /*0bf0*/  IMAD.IADD R5, R3, 0x1, R6 ;  /* 0x0000000103057824 */ /* 0x000fe200078e0206 */
[----:B-1----:R-:W-:Y:S02]  /*0c00*/  UIADD3 UR4, UP0, UPT, UR10, 0x8, URZ ;  /* 0x000000080a047890 */ /* 0x002fe4000ff1e0ff */
[----:B------:R-:W-:Y:S02]  /*0c10*/  UIADD3 UR8, UP1, UPT, UR8, 0x8, URZ ;  /* 0x0000000808087890 */ /* 0x000fe4000ff3e0ff */
[----:B------:R-:W-:Y:S02]  /*0c20*/  UIADD3.X UR5, UPT, UPT, URZ, UR11, URZ, UP0, !UPT ;  /* 0x0000000bff057290 */ /* 0x000fe400087fe4ff */
[----:B------:R-:W-:-:S12]  /*0c30*/  UIADD3.X UR9, UPT, UPT, URZ, UR9, URZ, UP1, !UPT ;  /* 0x00000009ff097290 */ /* 0x000fd80008ffe4ff */
.L_x_18:
[----:B------:R-:W-:Y:S01]  /*0c40*/  MOV R2, UR4 ;  /* 0x0000000400027c02 */ /* 0x000fe20008000f00 */
[----:B------:R-:W-:-:S04]  /*0c50*/  IMAD.U32 R3, RZ, RZ, UR5 ;  /* 0x00000005ff037e24 */ /* 0x000fc8000f8e00ff */
[----:B------:R-:W-:-:S05]  /*0c60*/  IMAD.WIDE R2, R5, 0x4, R2 ;  /* 0x0000000405027825 */ /* 0x000fca00078e0202 */
[----:B-1----:R-:W4:Y:S01]  /*0c70*/  LDG.E R7, desc[UR6][R2.64+-0x8] ;  /* 0xfffff80602077981 */ /* 0x002f22000c1e1900 */
[----:B--2---:R-:W-:Y:S01]  /*0c80*/  MOV R8, UR8 ;  /* 0x0000000800087c02 */ /* 0x004fe20008000f00 */
[----:B---3--:R-:W-:-:S04]  /*0c90*/  IMAD.U32 R9, RZ, RZ, UR9 ;  /* 0x00000009ff097e24 */ /* 0x008fc8000f8e00ff */
[----:B------:R-:W-:-:S05]  /*0ca0*/  IMAD.WIDE R8, R4, 0x4, R8 ;  /* 0x0000000404087825 */ /* 0x000fca00078e0208 */
[----:B----4-:R1:W-:Y:S04]  /*0cb0*/  STG.E desc[UR6][R8.64+-0x8], R7 ;  /* 0xfffff80708007986 */ /* 0x0103e8000c101906 */
[----:B------:R-:W2:Y:S04]  /*0cc0*/  LDG.E R11, desc[UR6][R2.64+-0x4] ;  /* 0xfffffc06020b7981 */ /* 0x000ea8000c1e1900 */
[----:B--2---:R1:W-:Y:S04]  /*0cd0*/  STG.E desc[UR6][R8.64+-0x4], R11 ;  /* 0xfffffc0b08007986 */ /* 0x0043e8000c101906 */
[----:B0-----:R-:W2:Y:S04]  /*0ce0*/  LDG.E R13, desc[UR6][R2.64] ;  /* 0x00000006020d7981 */ /* 0x001ea8000c1e1900 */
[----:B--2---:R1:W-:Y:S04]  /*0cf0*/  STG.E desc[UR6][R8.64], R13 ;  /* 0x0000000d08007986 */ /* 0x0043e8000c101906 */
[----:B------:R-:W2:Y:S01]  /*0d00*/  LDG.E R15, desc[UR6][R2.64+0x4] ;  /* 0x00000406020f7981 */ /* 0x000ea2000c1e1900 */
[----:B------:R-:W-:Y:S01]  /*0d10*/  IADD3 R6, PT, PT, R6, 0x4, RZ ;  /* 0x0000000406067810 */ /* 0x000fe20007ffe0ff */
[----:B------:R-:W-:Y:S01]  /*0d20*/  VIADD R5, R5, 0x4 ;  /* 0x0000000405057836 */ /* 0x000fe20000000000 */
[----:B------:R-:W-:-:S02]  /*0d30*/  IADD3 R4, PT, PT, R4, 0x4, RZ ;  /* 0x0000000404047810 */ /* 0x000fc40007ffe0ff */
[----:B------:R-:W-:Y:S01]  /*0d40*/  ISETP.GE.AND P0, PT, R6, R0, PT ;  /* 0x000000000600720c */ /* 0x000fe20003f06270 */
[----:B--2---:R1:W-:-:S12]  /*0d50*/  STG.E desc[UR6][R8.64+0x4], R15 ;  /* 0x0000040f08007986 */ /* 0x0043d8000c101906 */
[----:B------:R-:W-:Y:S05]  /*0d60*/  @!P0 BRA `(.L_x_18) ;  /* 0xfffffffc00b48947 */ /* 0x000fea000383ffff */
[----:B------:R-:W-:Y:S05]  /*0d70*/  EXIT ;  /* 0x000000000000794d */ /* 0x000fea0003800000 */
.L_x_19:
[----:B------:R-:W-:-:S00]  /*0d80*/  BRA `(.L_x_19) ;  /* 0xfffffffc00fc7947 */ /* 0x000fc0000383ffff */
[----:B------:R-:W-:-:S00]  /*0d90*/  NOP ;  /* 0x0000000000007918 */ /* 0x000fc00000000000 */
        /* <DEDUP_REMOVED lines=14> */
.L_x_37:


//--------------------- .text._Z15shellSortSharedPiii --------------------------
	.section	.text._Z15shellSortSharedPiii,"ax",@progbits
	.align	128
        .global         _Z15shellSortSharedPiii
        .type           _Z15shellSortSharedPiii,@function
        .size           _Z15shellSortSharedPiii,(.L_x_38 - _Z15shellSortSharedPiii)
        .other          _Z15shellSortSharedPiii,@"STO_CUDA_ENTRY STV_DEFAULT"
_Z15shellSortSharedPiii:
.text._Z15shellSortSharedPiii:
[----:B------:R-:W-:Y:S08]  /*0000*/  LDC R1, c[0x0][0x37c] ;  /* 0x0000df00ff017b82 */ /* 0x000ff00000000800 */
[----:B------:R-:W0:Y:S01]  /*0010*/  LDC.64 R2, c[0x0][0x388] ;  /* 0x0000e200ff027b82 */ /* 0x000e220000000a00 */
[----:B------:R-:W1:Y:S01]  /*0020*/  LDCU.64 UR8, c[0x0][0x358] ;  /* 0x00006b00ff0877ac */ /* 0x000e620008000a00 */
[----:B------:R-:W-:Y:S06]  /*0030*/  BSSY.RECONVERGENT B0, `(.L_x_20) ;  /* 0x0000030000007945 */ /* 0x000fec0003800200 */
[----:B------:R-:W2:Y:S01]  /*0040*/  S2UR UR4, SR_CTAID.X ;  /* 0x00000000000479c3 */ /* 0x000ea20000002500 */
[----:B0-----:R-:W-:-:S02]  /*0050*/  IABS R7, R3 ;  /* 0x0000000300077213 */ /* 0x001fc40000000000 */
[----:B------:R-:W-:Y:S02]  /*0060*/  IADD3 R6, PT, PT, R2, -0x1, R3 ;  /* 0xffffffff02067810 */ /* 0x000fe40007ffe003 */
[----:B------:R-:W0:Y:S08]  /*0070*/  I2F.RP R0, R7 ;  /* 0x0000000700007306 */ /* 0x000e300000209400 */
[----:B0-----:R-:W0:Y:S02]  /*0080*/  MUFU.RCP R0, R0 ;  /* 0x0000000000007308 */ /* 0x001e240000001000 */
[----:B0-----:R-:W-:-:S06]  /*0090*/  VIADD R4, R0, 0xffffffe ;  /* 0x0ffffffe00047836 */ /* 0x001fcc0000000000 */
[----:B------:R0:W3:Y:S02]  /*00a0*/  F2I.FTZ.U32.TRUNC.NTZ R5, R4 ;  /* 0x0000000400057305 */ /* 0x0000e4000021f000 */
[----:B0-----:R-:W-:Y:S02]  /*00b0*/  IMAD.MOV.U32 R4, RZ, RZ, RZ ;  /* 0x000000ffff047224 */ /* 0x001fe400078e00ff */
[----:B---3--:R-:W-:-:S04]  /*00c0*/  IMAD.MOV R8, RZ, RZ, -R5 ;  /* 0x000000ffff087224 */ /* 0x008fc800078e0a05 */
[----:B------:R-:W-:Y:S01]  /*00d0*/  IMAD R9, R8, R7, RZ ;  /* 0x0000000708097224 */ /* 0x000fe200078e02ff */
[----:B------:R-:W-:Y:S02]  /*00e0*/  IABS R8, R6 ;  /* 0x0000000600087213 */ /* 0x000fe40000000000 */
[----:B------:R-:W-:Y:S01]  /*00f0*/  LOP3.LUT R6, R6, R3, RZ, 0x3c, !PT ;  /* 0x0000000306067212 */ /* 0x000fe200078e3cff */
[----:B------:R-:W-:-:S03]  /*0100*/  IMAD.HI.U32 R5, R5, R9, R4 ;  /* 0x0000000905057227 */ /* 0x000fc600078e0004 */
[----:B------:R-:W-:-:S03]  /*0110*/  ISETP.GE.AND P1, PT, R6, RZ, PT ;  /* 0x000000ff0600720c */ /* 0x000fc60003f26270 */
[----:B------:R-:W-:-:S04]  /*0120*/  IMAD.HI.U32 R5, R5, R8, RZ ;  /* 0x0000000805057227 */ /* 0x000fc800078e00ff */
[----:B------:R-:W-:-:S04]  /*0130*/  IMAD.MOV R0, RZ, RZ, -R5 ;  /* 0x000000ffff007224 */ /* 0x000fc800078e0a05 */
[----:B------:R-:W-:-:S05]  /*0140*/  IMAD R0, R7, R0, R8 ;  /* 0x0000000007007224 */ /* 0x000fca00078e0208 */
[----:B------:R-:W-:-:S13]  /*0150*/  ISETP.GT.U32.AND P2, PT, R7, R0, PT ;  /* 0x000000000700720c */ /* 0x000fda0003f44070 */
[----:B------:R-:W-:Y:S02]  /*0160*/  @!P2 IMAD.IADD R0, R0, 0x1, -R7 ;  /* 0x000000010000a824 */ /* 0x000fe400078e0a07 */
[----:B------:R-:W-:Y:S01]  /*0170*/  @!P2 VIADD R5, R5, 0x1 ;  /* 0x000000010505a836 */ /* 0x000fe20000000000 */
[----:B------:R-:W-:Y:S02]  /*0180*/  ISETP.NE.AND P2, PT, R3, RZ, PT ;  /* 0x000000ff0300720c */ /* 0x000fe40003f45270 */
[----:B------:R-:W-:Y:S02]  /*0190*/  ISETP.GE.U32.AND P0, PT, R0, R7, PT ;  /* 0x000000070000720c */ /* 0x000fe40003f06070 */
[----:B------:R-:W0:Y:S11]  /*01a0*/  S2R R0, SR_TID.X ;  /* 0x0000000000007919 */ /* 0x000e360000002100 */
[----:B------:R-:W-:-:S04]  /*01b0*/  @P0 VIADD R5, R5, 0x1 ;  /* 0x0000000105050836 */ /* 0x000fc80000000000 */
[----:B------:R-:W-:Y:S01]  /*01c0*/  @!P1 IMAD.MOV R5, RZ, RZ, -R5 ;  /* 0x000000ffff059224 */ /* 0x000fe200078e0a05 */
[----:B------:R-:W-:-:S05]  /*01d0*/  @!P2 LOP3.LUT R5, RZ, R3, RZ, 0x33, !PT ;  /* 0x00000003ff05a212 */ /* 0x000fca00078e33ff */
[----:B--2---:R-:W-:-:S05]  /*01e0*/  IMAD R3, R5, UR4, RZ ;  /* 0x0000000405037c24 */ /* 0x004fca000f8e02ff */
[----:B0-----:R-:W-:-:S04]  /*01f0*/  IADD3 R9, PT, PT, R3, R0, RZ ;  /* 0x0000000003097210 */ /* 0x001fc80007ffe0ff */
[----:B------:R-:W-:-:S04]  /*0200*/  ISETP.GE.AND P0, PT, R9, R2, PT ;  /* 0x000000020900720c */ /* 0x000fc80003f06270 */
[----:B------:R-:W-:-:S13]  /*0210*/  ISETP.LT.AND P0, PT, R0, R5, !P0 ;  /* 0x000000050000720c */ /* 0x000fda0004701270 */
[----:B-1----:R-:W-:Y:S05]  /*0220*/  @!P0 BRA `(.L_x_21) ;  /* 0x0000000000408947 */ /* 0x002fea0003800000 */
[----:B------:R-:W0:Y:S01]  /*0230*/  S2R R15, SR_CgaCtaId ;  /* 0x00000000000f7919 */ /* 0x000e220000008800 */
[----:B------:R-:W1:Y:S01]  /*0240*/  LDC R19, c[0x0][0x360] ;  /* 0x0000d800ff137b82 */ /* 0x000e620000000800 */
[----:B------:R-:W-:Y:S01]  /*0250*/  MOV R4, 0x400 ;  /* 0x0000040000047802 */ /* 0x000fe20000000f00 */
[----:B------:R-:W-:-:S06]  /*0260*/  IMAD.MOV.U32 R13, RZ, RZ, R9 ;  /* 0x000000ffff0d7224 */ /* 0x000fcc00078e0009 */
[----:B------:R-:W2:Y:S01]  /*0270*/  LDC.64 R6, c[0x0][0x380] ;  /* 0x0000e000ff067b82 */ /* 0x000ea20000000a00 */
[----:B0-----:R-:W-:Y:S01]  /*0280*/  LEA R15, R15, R4, 0x18 ;  /* 0x000000040f0f7211 */ /* 0x001fe200078ec0ff */
[----:B------:R-:W-:-:S07]  /*0290*/  IMAD.MOV.U32 R4, RZ, RZ, R0 ;  /* 0x000000ffff047224 */ /* 0x000fce00078e0000 */
.L_x_22:
[----:B0-2---:R-:W-:-:S06]  /*02a0*/  IMAD.WIDE R10, R13, 0x4, R6 ;  /* 0x000000040d0a7825 */ /* 0x005fcc00078e0206 */
[----:B------:R-:W2:Y:S01]  /*02b0*/  LDG.E R10, desc[UR8][R10.64] ;  /* 0x000000080a0a7981 */ /* 0x000ea2000c1e1900 */
[----:B------:R-:W-:Y:S02]  /*02c0*/  IMAD R17, R4, 0x4, R15 ;  /* 0x0000000404117824 */ /* 0x000fe400078e020f */
[----:B-1----:R-:W-:-:S04]  /*02d0*/  IMAD.IADD R4, R19, 0x1, R4 ;  /* 0x0000000113047824 */ /* 0x002fc800078e0204 */
[----:B------:R-:W-:Y:S01]  /*02e0*/  IMAD.IADD R13, R3, 0x1, R4 ;  /* 0x00000001030d7824 */ /* 0x000fe200078e0204 */
[----:B------:R-:W-:-:S04]  /*02f0*/  ISETP.LT.AND P2, PT, R4, R5, PT ;  /* 0x000000050400720c */ /* 0x000fc80003f41270 */
[----:B------:R-:W-:Y:S01]  /*0300*/  ISETP.GE.AND P1, PT, R13, R2, PT ;  /* 0x000000020d00720c */ /* 0x000fe20003f26270 */
[----:B--2---:R0:W-:-:S12]  /*0310*/  STS [R17], R10 ;  /* 0x0000000a11007388 */ /* 0x0041d80000000800 */
[----:B------:R-:W-:Y:S05]  /*0320*/  @!P1 BRA P2, `(.L_x_22) ;  /* 0xfffffffc00dc9947 */ /* 0x000fea000103ffff */
.L_x_21:
[----:B------:R-:W-:Y:S05]  /*0330*/  BSYNC.RECONVERGENT B0 ;  /* 0x0000000000007941 */ /* 0x000fea0003800200 */
.L_x_20:
[----:B------:R-:W1:Y:S08]  /*0340*/  S2UR UR5, SR_CgaCtaId ;  /* 0x00000000000579c3 */ /* 0x000e700000008800 */
[----:B------:R-:W-:Y:S06]  /*0350*/  BAR.SYNC.DEFER_BLOCKING 0x0 ;  /* 0x0000000000007b1d */ /* 0x000fec0000010000 */
[----:B------:R-:W2:Y:S01]  /*0360*/  LDCU UR6, c[0x0][0x360] ;  /* 0x00006c00ff0677ac */ /* 0x000ea20008000800 */
[----:B------:R-:W-:-:S02]  /*0370*/  UMOV UR4, 0x400 ;  /* 0x0000040000047882 */ /* 0x000fc40000000000 */
[----:B-1----:R-:W-:Y:S01]  /*0380*/  ULEA UR4, UR5, UR4, 0x18 ;  /* 0x0000000405047291 */ /* 0x002fe2000f8ec0ff */
[----:B--2---:R-:W-:-:S11]  /*0390*/  MOV R7, UR6 ;  /* 0x0000000600077c02 */ /* 0x004fd60008000f00 */
.L_x_29:
[----:B------:R-:W-:Y:S01]  /*03a0*/  ISETP.GE.U32.AND P1, PT, R0, R7, PT ;  /* 0x000000070000720c */ /* 0x000fe20003f26070 */
[----:B------:R-:W-:-:S12]  /*03b0*/  BSSY.RECONVERGENT B0, `(.L_x_23) ;  /* 0x000001e000007945 */ /* 0x000fd80003800200 */
[----:B------:R-:W-:Y:S05]  /*03c0*/  @P1 BRA `(.L_x_24) ;  /* 0x0000000000701947 */ /* 0x000fea0003800000 */
[----:B------:R-:W1:Y:S01]  /*03d0*/  LDCU UR5, c[0x0][0x388] ;  /* 0x00007100ff0577ac */ /* 0x000e620008000800 */
[--C-:B------:R-:W-:Y:S02]  /*03e0*/  IMAD.IADD R4, R9, 0x1, R7.reuse ;  /* 0x0000000109047824 */ /* 0x100fe400078e0207 */
[----:B------:R-:W-:-:S03]  /*03f0*/  IMAD.IADD R2, R0, 0x1, R7 ;  /* 0x0000000100027824 */ /* 0x000fc600078e0207 */
[----:B-1----:R-:W-:-:S04]  /*0400*/  ISETP.GE.AND P1, PT, R4, UR5, PT ;  /* 0x0000000504007c0c */ /* 0x002fc8000bf26270 */
[----:B------:R-:W-:-:S13]  /*0410*/  ISETP.GE.OR P1, PT, R2, R5, P1 ;  /* 0x000000050200720c */ /* 0x000fda0000f26670 */
[----:B------:R-:W-:Y:S05]  /*0420*/  @P1 BRA `(.L_x_24) ;  /* 0x0000000000581947 */ /* 0x000fea0003800000 */
.L_x_28:
[----:B------:R-:W-:Y:S01]  /*0430*/  LEA R4, R2, UR4, 0x2 ;  /* 0x0000000402047c11 */ /* 0x000fe2000f8e10ff */
[----:B------:R-:W-:Y:S01]  /*0440*/  BSSY.RECONVERGENT B1, `(.L_x_25) ;  /* 0x000000c000017945 */ /* 0x000fe20003800200 */
[----:B------:R-:W-:-:S03]  /*0450*/  IMAD.MOV.U32 R6, RZ, RZ, R2 ;  /* 0x000000ffff067224 */ /* 0x000fc600078e0002 */
[----:B------:R1:W2:Y:S04]  /*0460*/  LDS R11, [R4] ;  /* 0x00000000040b7984 */ /* 0x0002a80000000800 */
.L_x_27:
[----:B------:R-:W-:-:S05]  /*0470*/  IMAD R8, R7, -0x4, R4 ;  /* 0xfffffffc07087824 */ /* 0x000fca00078e0204 */
[----:B0-----:R-:W2:Y:S02]  /*0480*/  LDS R10, [R8] ;  /* 0x00000000080a7984 */ /* 0x001ea40000000800 */
[----:B--2---:R-:W-:-:S13]  /*0490*/  ISETP.GT.AND P1, PT, R10, R11, PT ;  /* 0x0000000b0a00720c */ /* 0x004fda0003f24270 */
[----:B------:R-:W-:Y:S05]  /*04a0*/  @!P1 BRA `(.L_x_26) ;  /* 0x0000000000149947 */ /* 0x000fea0003800000 */
[----:B------:R-:W-:Y:S01]  /*04b0*/  IMAD.IADD R6, R6, 0x1, -R7 ;  /* 0x0000000106067824 */ /* 0x000fe200078e0a07 */
[----:B------:R1:W-:Y:S04]  /*04c0*/  STS [R4], R10 ;  /* 0x0000000a04007388 */ /* 0x0003e80000000800 */
[----:B------:R-:W-:Y:S01]  /*04d0*/  ISETP.GE.AND P1, PT, R6, R7, PT ;  /* 0x000000070600720c */ /* 0x000fe20003f26270 */
[----:B-1----:R-:W-:-:S12]  /*04e0*/  IMAD.MOV.U32 R4, RZ, RZ, R8 ;  /* 0x000000ffff047224 */ /* 0x002fd800078e0008 */
[----:B------:R-:W-:Y:S05]  /*04f0*/  @P1 BRA `(.L_x_27) ;  /* 0xfffffffc00dc1947 */ /* 0x000fea000383ffff */
.L_x_26:
[----:B------:R-:W-:Y:S05]  /*0500*/  BSYNC.RECONVERGENT B1 ;  /* 0x0000000000017941 */ /* 0x000fea0003800200 */
.L_x_25:
[----:B------:R-:W0:Y:S01]  /*0510*/  LDCU UR5, c[0x0][0x388] ;  /* 0x00007100ff0577ac */ /* 0x000e220008000800 */
[----:B-1----:R-:W-:Y:S02]  /*0520*/  LEA R4, R6, UR4, 0x2 ;  /* 0x0000000406047c11 */ /* 0x002fe4000f8e10ff */
[----:B------:R-:W-:-:S03]  /*0530*/  IADD3 R2, PT, PT, R2, R7, RZ ;  /* 0x0000000702027210 */ /* 0x000fc60007ffe0ff */
[----:B------:R1:W-:Y:S01]  /*0540*/  STS [R4], R11 ;  /* 0x0000000b04007388 */ /* 0x0003e20000000800 */
[----:B------:R-:W-:Y:S01]  /*0550*/  ISETP.LT.AND P2, PT, R2, R5, PT ;  /* 0x000000050200720c */ /* 0x000fe20003f41270 */
[----:B------:R-:W-:-:S05]  /*0560*/  IMAD.IADD R6, R3, 0x1, R2 ;  /* 0x0000000103067824 */ /* 0x000fca00078e0202 */
[----:B0-----:R-:W-:-:S13]  /*0570*/  ISETP.GE.AND P1, PT, R6, UR5, PT ;  /* 0x0000000506007c0c */ /* 0x001fda000bf26270 */
[----:B-1----:R-:W-:Y:S05]  /*0580*/  @!P1 BRA P2, `(.L_x_28) ;  /* 0xfffffffc00a89947 */ /* 0x002fea000103ffff */
.L_x_24:
[----:B------:R-:W-:Y:S05]  /*0590*/  BSYNC.RECONVERGENT B0 ;  /* 0x0000000000007941 */ /* 0x000fea0003800200 */
.L_x_23:
[----:B------:R-:W-:Y:S01]  /*05a0*/  BAR.SYNC.DEFER_BLOCKING 0x0 ;  /* 0x0000000000007b1d */ /* 0x000fe20000010000 */
[----:B------:R-:W-:Y:S02]  /*05b0*/  ISETP.GT.U32.AND P1, PT, R7, 0x1, PT ;  /* 0x000000010700780c */ /* 0x000fe40003f24070 */
[----:B------:R-:W-:-:S11]  /*05c0*/  SHF.R.U32.HI R7, RZ, 0x1, R7 ;  /* 0x00000001ff077819 */ /* 0x000fd60000011607 */
[----:B------:R-:W-:Y:S05]  /*05d0*/  @P1 BRA `(.L_x_29) ;  /* 0xfffffffc00701947 */ /* 0x000fea000383ffff */
[----:B------:R-:W-:Y:S06]  /*05e0*/  BAR.SYNC.DEFER_BLOCKING 0x0 ;  /* 0x0000000000007b1d */ /* 0x000fec0000010000 */
[----:B------:R-:W-:Y:S05]  /*05f0*/  @!P0 EXIT ;  /* 0x000000000000894d */ /* 0x000fea0003800000 */
[----:B0-----:R-:W0:Y:S01]  /*0600*/  LDC.64 R10, c[0x0][0x380] ;  /* 0x0000e000ff0a7b82 */ /* 0x001e220000000a00 */
[----:B------:R-:W1:Y:S02]  /*0610*/  LDCU UR5, c[0x0][0x388] ;  /* 0x00007100ff0577ac */ /* 0x000e640008000800 */
.L_x_30:
[----:B------:R-:W-:Y:S01]  /*0620*/  LEA R2, R0, UR4, 0x2 ;  /* 0x0000000400027c11 */ /* 0x000fe2000f8e10ff */
[----:B0-2---:R-:W-:-:S04]  /*0630*/  IMAD.WIDE R6, R9, 0x4, R10 ;  /* 0x0000000409067825 */ /* 0x005fc800078e020a */
[----:B------:R-:W0:Y:S01]  /*0640*/  LDS R13, [R2] ;  /* 0x00000000020d7984 */ /* 0x000e220000000800 */
[----:B------:R-:W-:-:S04]  /*0650*/  VIADD R0, R0, UR6 ;  /* 0x0000000600007c36 */ /* 0x000fc80008000000 */
[----:B------:R-:W-:Y:S01]  /*0660*/  IMAD.IADD R9, R3, 0x1, R0 ;  /* 0x0000000103097824 */ /* 0x000fe200078e0200 */
[----:B------:R-:W-:-:S04]  /*0670*/  ISETP.LT.AND P1, PT, R0, R5, PT ;  /* 0x000000050000720c */ /* 0x000fc80003f21270 */
[----:B-1----:R-:W-:Y:S01]  /*0680*/  ISETP.GE.AND P0, PT, R9, UR5, PT ;  /* 0x0000000509007c0c */ /* 0x002fe2000bf06270 */
[----:B0-----:R2:W-:-:S12]  /*0690*/  STG.E desc[UR8][R6.64], R13 ;  /* 0x0000000d06007986 */ /* 0x0015d8000c101908 */
[----:B------:R-:W-:Y:S05]  /*06a0*/  @!P0 BRA P1, `(.L_x_30) ;  /* 0xfffffffc00dc8947 */ /* 0x000fea000083ffff */
[----:B------:R-:W-:Y:S05]  /*06b0*/  EXIT ;  /* 0x000000000000794d */ /* 0x000fea0003800000 */
.L_x_31:
        /* <DEDUP_REMOVED lines=12> */
.L_x_38:


//--------------------- .text._Z9shellSortPiii    --------------------------
	.section	.text._Z9shellSortPiii,"ax",@progbits
	.align	128
        .global         _Z9shellSortPiii
        .type           _Z9shellSortPiii,@function
        .size           _Z9shellSortPiii,(.L_x_39 - _Z9shellSortPiii)
        .other          _Z9shellSortPiii,@"STO_CUDA_ENTRY STV_DEFAULT"
_Z9shellSortPiii:
.text._Z9shellSortPiii:
[----:B------:R-:W-:Y:S01]  /*0000*/  LDC R1, c[0x0][0x37c] ;  /* 0x0000df00ff017b82 */ /* 0x000fe20000000800 */
[----:B------:R-:W0:Y:S07]  /*0010*/  S2R R0, SR_TID.X ;  /* 0x0000000000007919 */ /* 0x000e2e0000002100 */
[----:B------:R-:W0:Y:S01]  /*0020*/  S2UR UR4, SR_CTAID.X ;  /* 0x00000000000479c3 */ /* 0x000e220000002500 */
[----:B------:R-:W1:Y:S07]  /*0030*/  LDCU.64 UR6, c[0x0][0x388] ;  /* 0x00007100ff0677ac */ /* 0x000e6e0008000a00 */
[----:B------:R-:W0:Y:S02]  /*0040*/  LDC R3, c[0x0][0x360] ;  /* 0x0000d800ff037b82 */ /* 0x000e240000000800 */
[----:B0-----:R-:W-:-:S04]  /*0050*/  IMAD R0, R3, UR4, R0 ;  /* 0x0000000403007c24 */ /* 0x001fc8000f8e0200 */
[----:B-1----:R-:W-:-:S05]  /*0060*/  VIADD R2, R0, UR7 ;  /* 0x0000000700027c36 */ /* 0x002fca0008000000 */
[----:B------:R-:W-:-:S04]  /*0070*/  ISETP.GE.AND P0, PT, R2, UR6, PT ;  /* 0x0000000602007c0c */ /* 0x000fc8000bf06270 */
[----:B------:R-:W-:-:S13]  /*0080*/  ISETP.GE.OR P0, PT, R0, UR7, P0 ;  /* 0x0000000700007c0c */ /* 0x000fda0008706670 */
[----:B------:R-:W-:Y:S05]  /*0090*/  @P0 EXIT ;  /* 0x000000000000094d */ /* 0x000fea0003800000 */
[----:B------:R-:W-:Y:S01]  /*00a0*/  IMAD.MOV.U32 R7, RZ, RZ, R2 ;  /* 0x000000ffff077224 */ /* 0x000fe200078e0002 */
[----:B------:R-:W0:Y:S06]  /*00b0*/  LDCU.64 UR4, c[0x0][0x358] ;  /* 0x00006b00ff0477ac */ /* 0x000e2c0008000a00 */
.L_x_35:
[----:B------:R-:W1:Y:S02]  /*00c0*/  LDCU.64 UR6, c[0x0][0x380] ;  /* 0x00007000ff0677ac */ /* 0x000e640008000a00 */
[----:B-1----:R-:W-:Y:S01]  /*00d0*/  MOV R4, UR6 ;  /* 0x0000000600047c02 */ /* 0x002fe20008000f00 */
[----:B------:R-:W-:Y:S01]  /*00e0*/  IMAD.U32 R5, RZ, RZ, UR7 ;  /* 0x00000007ff057e24 */ /* 0x000fe2000f8e00ff */
[----:B------:R-:W1:Y:S03]  /*00f0*/  LDCU UR6, c[0x0][0x38c] ;  /* 0x00007180ff0677ac */ /* 0x000e660008000800 */
[----:B------:R-:W-:-:S05]  /*0100*/  IMAD.WIDE R2, R7, 0x4, R4 ;  /* 0x0000000407027825 */ /* 0x000fca00078e0204 */
[----:B0-----:R0:W5:Y:S01]  /*0110*/  LDG.E R11, desc[UR4][R2.64] ;  /* 0x00000004020b7981 */ /* 0x001162000c1e1900 */
[----:B------:R-:W-:Y:S01]  /*0120*/  BSSY.RECONVERGENT B0, `(.L_x_32) ;  /* 0x0000012000007945 */ /* 0x000fe20003800200 */
[----:B------:R-:W-:Y:S01]  /*0130*/  IMAD.MOV.U32 R9, RZ, RZ, R7 ;  /* 0x000000ffff097224 */ /* 0x000fe200078e0007 */
[----:B-1----:R-:W-:-:S04]  /*0140*/  MOV R6, UR6 ;  /* 0x0000000600067c02 */ /* 0x002fc80008000f00 */
[----:B------:R-:W-:-:S13]  /*0150*/  ISETP.GE.AND P0, PT, R7, R6, PT ;  /* 0x000000060700720c */ /* 0x000fda0003f06270 */
[----:B0-----:R-:W-:Y:S05]  /*0160*/  @!P0 BRA `(.L_x_33) ;  /* 0x0000000000348947 */ /* 0x001fea0003800000 */
[----:B------:R-:W0:Y:S01]  /*0170*/  LDC R6, c[0x0][0x38c] ;  /* 0x0000e300ff067b82 */ /* 0x000e220000000800 */
[----:B------:R-:W-:-:S07]  /*0180*/  MOV R9, R7 ;  /* 0x0000000700097202 */ /* 0x000fce0000000f00 */
[----:B------:R-:W1:Y:S02]  /*0190*/  LDC.64 R4, c[0x0][0x380] ;  /* 0x0000e000ff047b82 */ /* 0x000e640000000a00 */
.L_x_34:
[----:B0-----:R-:W-:-:S04]  /*01a0*/  IMAD.IADD R13, R9, 0x1, -R6 ;  /* 0x00000001090d7824 */ /* 0x001fc800078e0a06 */
[----:B-12---:R-:W-:-:S05]  /*01b0*/  IMAD.WIDE R2, R13, 0x4, R4 ;  /* 0x000000040d027825 */ /* 0x006fca00078e0204 */
[----:B------:R-:W2:Y:S02]  /*01c0*/  LDG.E R0, desc[UR4][R2.64] ;  /* 0x0000000402007981 */ /* 0x000ea4000c1e1900 */
[----:B--2--5:R-:W-:-:S13]  /*01d0*/  ISETP.GT.AND P0, PT, R0, R11, PT ;  /* 0x0000000b0000720c */ /* 0x024fda0003f04270 */
[----:B------:R-:W-:Y:S05]  /*01e0*/  @!P0 BRA `(.L_x_33) ;  /* 0x0000000000148947 */ /* 0x000fea0003800000 */
[----:B------:R-:W-:Y:S01]  /*01f0*/  IMAD.WIDE R2, R6, 0x4, R2 ;  /* 0x0000000406027825 */ /* 0x000fe200078e0202 */
[----:B------:R-:W-:Y:S02]  /*0200*/  ISETP.GE.AND P0, PT, R13, R6, PT ;  /* 0x000000060d00720c */ /* 0x000fe40003f06270 */
[----:B------:R-:W-:Y:S02]  /*0210*/  MOV R9, R13 ;  /* 0x0000000d00097202 */ /* 0x000fe40000000f00 */
[----:B------:R2:W-:Y:S09]  /*0220*/  STG.E desc[UR4][R2.64], R0 ;  /* 0x0000000002007986 */ /* 0x0005f2000c101904 */
[----:B------:R-:W-:Y:S05]  /*0230*/  @P0 BRA `(.L_x_34) ;  /* 0xfffffffc00d80947 */ /* 0x000fea000383ffff */
.L_x_33:
[----:B------:R-:W-:Y:S05]  /*0240*/  BSYNC.RECONVERGENT B0 ;  /* 0x0000000000007941 */ /* 0x000fea0003800200 */
.L_x_32:
[----:B------:R-:W0:Y:S01]  /*0250*/  LDCU UR6, c[0x0][0x388] ;  /* 0x00007100ff0677ac */ /* 0x000e220008000800 */
[----:B--2---:R-:W-:Y:S01]  /*0260*/  IMAD.WIDE R2, R9, 0x4, R4 ;  /* 0x0000000409027825 */ /* 0x004fe200078e0204 */
[----:B------:R-:W-:-:S04]  /*0270*/  IADD3 R7, PT, PT, R7, R6, RZ ;  /* 0x0000000607077210 */ /* 0x000fc80007ffe0ff */
[----:B-----5:R1:W-:Y:S01]  /*0280*/  STG.E desc[UR4][R2.64], R11 ;  /* 0x0000000b02007986 */ /* 0x0203e2000c101904 */
[----:B0-----:R-:W-:-:S13]  /*0290*/  ISETP.GE.AND P0, PT, R7, UR6, PT ;  /* 0x0000000607007c0c */ /* 0x001fda000bf06270 */
[----:B-1----:R-:W-:Y:S05]  /*02a0*/  @!P0 BRA `(.L_x_35) ;  /* 0xfffffffc00848947 */ /* 0x002fea000383ffff */
[----:B------:R-:W-:Y:S05]  /*02b0*/  EXIT ;  /* 0x000000000000794d */ /* 0x000fea0003800000 */
.L_x_36:
        /* <DEDUP_REMOVED lines=12> */
.L_x_39:


//--------------------- .nv.shared.reserved.0     --------------------------
	.section	.nv.shared.reserved.0,"aw",@nobits
	.weak		__nv_reservedSMEM_offset_0_alias
	.size		__nv_reservedSMEM_offset_0_alias, 0, 64
	.other		__nv_reservedSMEM_offset_0_alias,@"STO_CUDA_RESERVED_SHARED STV_DEFAULT"
__nv_reservedSMEM_offset_0_alias:
	.zero		0
	.zero		64


//--------------------- .nv.shared._Z15shellSortSharedPiii --------------------------
	.section	.nv.shared._Z15shellSortSharedPiii,"aw",@nobits
	.sectionflags	@""
	.align	4
.nv.shared._Z15shellSortSharedPiii:
	.zero		33792


//--------------------- .nv.constant0._Z9mergeSortPiS_ii --------------------------
	.section	.nv.constant0._Z9mergeSortPiS_ii,"a",@progbits
	.sectionflags	@""
	.align	4
.nv.constant0._Z9mergeSortPiS_ii:
	.zero		920


//--------------------- .nv.constant0._Z15shellSortSharedPiii --------------------------
	.section	.nv.constant0._Z15shellSortSharedPiii,"a",@progbits
	.sectionflags	@""
	.align	4
.nv.constant0._Z15shellSortSharedPiii:
	.zero		912


//--------------------- .nv.constant0._Z9shellSortPiii --------------------------
	.section	.nv.constant0._Z9shellSortPiii,"a",@progbits
	.sectionflags	@""
	.align	4
.nv.constant0._Z9shellSortPiii:
	.zero		912


//--------------------- SYMBOLS --------------------------

	.type		.nv.reservedSmem.offset0,@object
	.size		.nv.reservedSmem.offset0,0x4
	.type		.nv.reservedSmem.cap,@object
	.size		.nv.reservedSmem.cap,0x4
